	.target	sm_90a

	.elftype	@"ET_EXEC"


//--------------------- .note.nv.tkinfo           --------------------------
	.section	.note.nv.tkinfo,"",@"SHT_NOTE"
	.sectionflags	@"SHF_NOTE_NV_TKINFO"
	.tkinfo
        /*0018*/ 	.word	0x00000002
        /*0030*/ 	.string	""
        /*0030*/ 	.string	"ptxas"
        /*0030*/ 	.string	"Cuda compilation tools, release 13.0, V13.0.88"
        /*0030*/ 	.string	"Build cuda_13.0.r13.0/compiler.36424714_0"
        /*0030*/ 	.string	"-arch sm_90a -m 64 "



//--------------------- .note.nv.cuinfo           --------------------------
	.section	.note.nv.cuinfo,"",@"SHT_NOTE"
	.sectionflags	@"SHF_NOTE_NV_CUINFO"
        /*0018*/ 	.short	0x0002
        /*001a*/ 	.short	0x005a
        /*001c*/ 	.short	0x0082
	.zero		2


//--------------------- .nv.info                  --------------------------
	.section	.nv.info,"",@"SHT_CUDA_INFO"
	.align	4


	//----- nvinfo : EIATTR_REGCOUNT
	.align		4
        /*0000*/ 	.byte	0x04, 0x2f
        /*0002*/ 	.short	(.L_16 - .L_15)
	.align		4
.L_15:
        /*0004*/ 	.word	index@(_ZN7cutlass13device_kernelINS_4gemm6kernel13GemmUniversalIN4cute5tupleIJiiiiEEENS1_10collective13CollectiveMmaINS1_39MainloopSm90TmaGmmaRmemAWarpSpecializedILi3ENS5_IJNS4_1CILi1EEESB_SB_EEENS1_35KernelTmaWarpSpecializedCooperativeEEENS5_IJNSA_ILi128EEESF_NSA_ILi64EEEEEENS_10tfloat32_tENS5_IJlSB_lEEESI_NS5_IJSB_llEEENS4_8TiledMMAINS4_8MMA_AtomIJNS4_4SM904GMMA30MMA_64x128x8_F32TF32TF32_RS_TNILNSO_7ScaleInE1ELSQ_1EEEEEENS4_6LayoutINS5_IJNSA_ILi2EEESB_SB_EEENS5_IJSB_NSA_ILi0EEESW_EEEEENS5_IJNS4_10UnderscoreESZ_SZ_EEEEENS4_13SM90_TMA_LOADENS4_14ComposedLayoutINS4_7SwizzleILi3ELi4ELi3EEENS4_18smem_ptr_flag_bitsILi32EEENST_INS5_IJNSA_ILi8EEENSA_ILi32EEEEEENS5_IJS19_SB_EEEEEEEvNS4_8identityES12_NS13_INS14_ILi1ELi4ELi3EEES17_NST_INS5_IJS18_S18_EEENS5_IJSB_S18_EEEEEEENS4_9Copy_AtomIJNS4_39AutoVectorizingCopyWithAssumedAlignmentILi128EEESI_EEES1E_EENS_8epilogue10collective6detail29Sm90TmaWarpSpecializedAdapterINS1Q_15DefaultEpilogueISI_SJ_SJ_NS1P_6thread17LinearCombinationISI_Li1EffLNS1U_9ScaleType4KindE0ELNS_15FloatRoundStyleE2ESI_EENS1_15EpilogueDefaultEEEEEvvEEEEvNT_6ParamsE)
        /*0008*/ 	.word	0x000000a8


	//----- nvinfo : EIATTR_FRAME_SIZE
	.align		4
.L_16:
        /*000c*/ 	.byte	0x04, 0x11
        /*000e*/ 	.short	(.L_18 - .L_17)
	.align		4
.L_17:
        /*0010*/ 	.word	index@(_ZN7cutlass13device_kernelINS_4gemm6kernel13GemmUniversalIN4cute5tupleIJiiiiEEENS1_10collective13CollectiveMmaINS1_39MainloopSm90TmaGmmaRmemAWarpSpecializedILi3ENS5_IJNS4_1CILi1EEESB_SB_EEENS1_35KernelTmaWarpSpecializedCooperativeEEENS5_IJNSA_ILi128EEESF_NSA_ILi64EEEEEENS_10tfloat32_tENS5_IJlSB_lEEESI_NS5_IJSB_llEEENS4_8TiledMMAINS4_8MMA_AtomIJNS4_4SM904GMMA30MMA_64x128x8_F32TF32TF32_RS_TNILNSO_7ScaleInE1ELSQ_1EEEEEENS4_6LayoutINS5_IJNSA_ILi2EEESB_SB_EEENS5_IJSB_NSA_ILi0EEESW_EEEEENS5_IJNS4_10UnderscoreESZ_SZ_EEEEENS4_13SM90_TMA_LOADENS4_14ComposedLayoutINS4_7SwizzleILi3ELi4ELi3EEENS4_18smem_ptr_flag_bitsILi32EEENST_INS5_IJNSA_ILi8EEENSA_ILi32EEEEEENS5_IJS19_SB_EEEEEEEvNS4_8identityES12_NS13_INS14_ILi1ELi4ELi3EEES17_NST_INS5_IJS18_S18_EEENS5_IJSB_S18_EEEEEEENS4_9Copy_AtomIJNS4_39AutoVectorizingCopyWithAssumedAlignmentILi128EEESI_EEES1E_EENS_8epilogue10collective6detail29Sm90TmaWarpSpecializedAdapterINS1Q_15DefaultEpilogueISI_SJ_SJ_NS1P_6thread17LinearCombinationISI_Li1EffLNS1U_9ScaleType4KindE0ELNS_15FloatRoundStyleE2ESI_EENS1_15EpilogueDefaultEEEEEvvEEEEvNT_6ParamsE)
        /*0014*/ 	.word	0x00000000


	//----- nvinfo : EIATTR_MIN_STACK_SIZE
	.align		4
.L_18:
        /*0018*/ 	.byte	0x04, 0x12
        /*001a*/ 	.short	(.L_20 - .L_19)
	.align		4
.L_19:
        /*001c*/ 	.word	index@(_ZN7cutlass13device_kernelINS_4gemm6kernel13GemmUniversalIN4cute5tupleIJiiiiEEENS1_10collective13CollectiveMmaINS1_39MainloopSm90TmaGmmaRmemAWarpSpecializedILi3ENS5_IJNS4_1CILi1EEESB_SB_EEENS1_35KernelTmaWarpSpecializedCooperativeEEENS5_IJNSA_ILi128EEESF_NSA_ILi64EEEEEENS_10tfloat32_tENS5_IJlSB_lEEESI_NS5_IJSB_llEEENS4_8TiledMMAINS4_8MMA_AtomIJNS4_4SM904GMMA30MMA_64x128x8_F32TF32TF32_RS_TNILNSO_7ScaleInE1ELSQ_1EEEEEENS4_6LayoutINS5_IJNSA_ILi2EEESB_SB_EEENS5_IJSB_NSA_ILi0EEESW_EEEEENS5_IJNS4_10UnderscoreESZ_SZ_EEEEENS4_13SM90_TMA_LOADENS4_14ComposedLayoutINS4_7SwizzleILi3ELi4ELi3EEENS4_18smem_ptr_flag_bitsILi32EEENST_INS5_IJNSA_ILi8EEENSA_ILi32EEEEEENS5_IJS19_SB_EEEEEEEvNS4_8identityES12_NS13_INS14_ILi1ELi4ELi3EEES17_NST_INS5_IJS18_S18_EEENS5_IJSB_S18_EEEEEEENS4_9Copy_AtomIJNS4_39AutoVectorizingCopyWithAssumedAlignmentILi128EEESI_EEES1E_EENS_8epilogue10collective6detail29Sm90TmaWarpSpecializedAdapterINS1Q_15DefaultEpilogueISI_SJ_SJ_NS1P_6thread17LinearCombinationISI_Li1EffLNS1U_9ScaleType4KindE0ELNS_15FloatRoundStyleE2ESI_EENS1_15EpilogueDefaultEEEEEvvEEEEvNT_6ParamsE)
        /*0020*/ 	.word	0x00000000
.L_20:


//--------------------- .nv.compat                --------------------------
	.section	.nv.compat,"",@"SHT_CUDA_COMPAT_INFO"
	.align	4
        /*0000*/ 	.byte	0x02, 0x09, 0x01, 0x00, 0x02, 0x02, 0x04, 0x00, 0x02, 0x05, 0x05, 0x00, 0x03, 0x07, 0x01, 0x01
        /*0010*/ 	.byte	0x02, 0x03, 0x01, 0x00, 0x02, 0x06, 0x01, 0x00, 0x04, 0x0b, 0x08, 0x00, 0x00, 0x00, 0x00, 0x00
        /*0020*/ 	.byte	0x00, 0x00, 0x00, 0x00


//--------------------- .nv.info._ZN7cutlass13device_kernelINS_4gemm6kernel13GemmUniversalIN4cute5tupleIJiiiiEEENS1_10collective13CollectiveMmaINS1_39MainloopSm90TmaGmmaRmemAWarpSpecializedILi3ENS5_IJNS4_1CILi1EEESB_SB_EEENS1_35KernelTmaWarpSpecializedCooperativeEEENS5_IJNSA_ILi128EEESF_NSA_ILi64EEEEEENS_10tfloat32_tENS5_IJlSB_lEEESI_NS5_IJSB_llEEENS4_8TiledMMAINS4_8MMA_AtomIJNS4_4SM904GMMA30MMA_64x128x8_F32TF32TF32_RS_TNILNSO_7ScaleInE1ELSQ_1EEEEEENS4_6LayoutINS5_IJNSA_ILi2EEESB_SB_EEENS5_IJSB_NSA_ILi0EEESW_EEEEENS5_IJNS4_10UnderscoreESZ_SZ_EEEEENS4_13SM90_TMA_LOADENS4_14ComposedLayoutINS4_7SwizzleILi3ELi4ELi3EEENS4_18smem_ptr_flag_bitsILi32EEENST_INS5_IJNSA_ILi8EEENSA_ILi32EEEEEENS5_IJS19_SB_EEEEEEEvNS4_8identityES12_NS13_INS14_ILi1ELi4ELi3EEES17_NST_INS5_IJS18_S18_EEENS5_IJSB_S18_EEEEEEENS4_9Copy_AtomIJNS4_39AutoVectorizingCopyWithAssumedAlignmentILi128EEESI_EEES1E_EENS_8epilogue10collective6detail29Sm90TmaWarpSpecializedAdapterINS1Q_15DefaultEpilogueISI_SJ_SJ_NS1P_6thread17LinearCombinationISI_Li1EffLNS1U_9ScaleType4KindE0ELNS_15FloatRoundStyleE2ESI_EENS1_15EpilogueDefaultEEEEEvvEEEEvNT_6ParamsE --------------------------
	.section	.nv.info._ZN7cutlass13device_kernelINS_4gemm6kernel13GemmUniversalIN4cute5tupleIJiiiiEEENS1_10collective13CollectiveMmaINS1_39MainloopSm90TmaGmmaRmemAWarpSpecializedILi3ENS5_IJNS4_1CILi1EEESB_SB_EEENS1_35KernelTmaWarpSpecializedCooperativeEEENS5_IJNSA_ILi128EEESF_NSA_ILi64EEEEEENS_10tfloat32_tENS5_IJlSB_lEEESI_NS5_IJSB_llEEENS4_8TiledMMAINS4_8MMA_AtomIJNS4_4SM904GMMA30MMA_64x128x8_F32TF32TF32_RS_TNILNSO_7ScaleInE1ELSQ_1EEEEEENS4_6LayoutINS5_IJNSA_ILi2EEESB_SB_EEENS5_IJSB_NSA_ILi0EEESW_EEEEENS5_IJNS4_10UnderscoreESZ_SZ_EEEEENS4_13SM90_TMA_LOADENS4_14ComposedLayoutINS4_7SwizzleILi3ELi4ELi3EEENS4_18smem_ptr_flag_bitsILi32EEENST_INS5_IJNSA_ILi8EEENSA_ILi32EEEEEENS5_IJS19_SB_EEEEEEEvNS4_8identityES12_NS13_INS14_ILi1ELi4ELi3EEES17_NST_INS5_IJS18_S18_EEENS5_IJSB_S18_EEEEEEENS4_9Copy_AtomIJNS4_39AutoVectorizingCopyWithAssumedAlignmentILi128EEESI_EEES1E_EENS_8epilogue10collective6detail29Sm90TmaWarpSpecializedAdapterINS1Q_15DefaultEpilogueISI_SJ_SJ_NS1P_6thread17LinearCombinationISI_Li1EffLNS1U_9ScaleType4KindE0ELNS_15FloatRoundStyleE2ESI_EENS1_15EpilogueDefaultEEEEEvvEEEEvNT_6ParamsE,"",@"SHT_CUDA_INFO"
	.sectionflags	@""
	.align	4


	//----- nvinfo : EIATTR_CUDA_API_VERSION
	.align		4
        /*0000*/ 	.byte	0x04, 0x37
        /*0002*/ 	.short	(.L_22 - .L_21)
.L_21:
        /*0004*/ 	.word	0x00000082


	//----- nvinfo : EIATTR_KPARAM_INFO
	.align		4
.L_22:
        /*0008*/ 	.byte	0x04, 0x17
        /*000a*/ 	.short	(.L_24 - .L_23)
.L_23:
        /*000c*/ 	.word	0x00000000
        /*0010*/ 	.short	0x0000
        /*0012*/ 	.short	0x0070
        /*0014*/ 	.byte	0x00, 0xf0, 0x01, 0x10


	//----- nvinfo : EIATTR_SPARSE_MMA_MASK
	.align		4
.L_24:
        /*0018*/ 	.byte	0x03, 0x50
        /*001a*/ 	.short	0x0000


	//----- nvinfo : EIATTR_MAXREG_COUNT
	.align		4
        /*001c*/ 	.byte	0x03, 0x1b
        /*001e*/ 	.short	0x00a8


	//----- nvinfo : EIATTR_NUM_BARRIERS
	.align		4
        /*0020*/ 	.byte	0x02, 0x4c
        /*0022*/ 	.byte	0x01
	.zero		1


	//----- nvinfo : EIATTR_EXTERNS
	.align		4
        /*0024*/ 	.byte	0x04, 0x0f
        /*0026*/ 	.short	(.L_26 - .L_25)


	//   ....[0]....
	.align		4
.L_25:
        /*0028*/ 	.word	index@(__assertfail)


	//----- nvinfo : EIATTR_MERCURY_ISA_VERSION
	.align		4
.L_26:
        /*002c*/ 	.byte	0x03, 0x5f
        /*002e*/ 	.short	0x0101


	//----- nvinfo : EIATTR_INT_WARP_WIDE_INSTR_OFFSETS
	.align		4
        /*0030*/ 	.byte	0x04, 0x31
        /*0032*/ 	.short	(.L_28 - .L_27)


	//   ....[0]....
.L_27:
        /*0034*/ 	.word	0x000003a0


	//   ....[1]....
        /*0038*/ 	.word	0x000003d0


	//   ....[2]....
        /*003c*/ 	.word	0x000004b0


	//----- nvinfo : EIATTR_COOP_GROUP_MASK_REGIDS
	.align		4
.L_28:
        /*0040*/ 	.byte	0x04, 0x29
        /*0042*/ 	.short	(.L_30 - .L_29)


	//   ....[0]....
.L_29:
        /*0044*/ 	.word	0xffffffff


	//   ....[1]....
        /*0048*/ 	.word	0xffffffff


	//   ....[2]....
        /*004c*/ 	.word	0xffffffff


	//   ....[3]....
        /*0050*/ 	.word	0xffffffff


	//   ....[4]....
        /*0054*/ 	.word	0x0500000f


	//----- nvinfo : EIATTR_COOP_GROUP_INSTR_OFFSETS
	.align		4
.L_30:
        /*0058*/ 	.byte	0x04, 0x28
        /*005a*/ 	.short	(.L_32 - .L_31)


	//   ....[0]....
.L_31:
        /*005c*/ 	.word	0x00000060


	//   ....[1]....
        /*0060*/ 	.word	0x00000070


	//   ....[2]....
        /*0064*/ 	.word	0x00000130


	//   ....[3]....
        /*0068*/ 	.word	0x000002a0


	//   ....[4]....
        /*006c*/ 	.word	0x00009330


	//----- nvinfo : EIATTR_REG_RECONFIG
	.align		4
.L_32:
        /*0070*/ 	.byte	0x01, 0x54
	.zero		2


	//----- nvinfo : EIATTR_SYSCALL_OFFSETS
	.align		4
        /*0074*/ 	.byte	0x04, 0x46
        /*0076*/ 	.short	(.L_34 - .L_33)


	//   ....[0]....
.L_33:
        /*0078*/ 	.word	0x00001360


	//   ....[1]....
        /*007c*/ 	.word	0x00001490


	//   ....[2]....
        /*0080*/ 	.word	0x00001580


	//   ....[3]....
        /*0084*/ 	.word	0x00007ff0


	//   ....[4]....
        /*0088*/ 	.word	0x00008120


	//----- nvinfo : EIATTR_MBARRIER_INSTR_OFFSETS
	.align		4
.L_34:
        /*008c*/ 	.byte	0x04, 0x39
        /*008e*/ 	.short	(.L_36 - .L_35)


	//   ....[0]....
.L_35:
        /*0090*/ 	.word	0x00000230
        /*0094*/ 	.word	0x000000ff
        /*0098*/ 	.word	0x00000000
        /*009c*/ 	.short	0x0100
        /*009e*/ 	.byte	0x08
	.zero		1


	//   ....[1]....
        /*00a0*/ 	.word	0x00000240
        /*00a4*/ 	.word	0x000000ff
        /*00a8*/ 	.word	0x00000018
        /*00ac*/ 	.short	0x0100
        /*00ae*/ 	.byte	0x08
	.zero		1


	//   ....[2]....
        /*00b0*/ 	.word	0x00000250
        /*00b4*/ 	.word	0x000000ff
        /*00b8*/ 	.word	0x00000008
        /*00bc*/ 	.short	0x0100
        /*00be*/ 	.byte	0x08
	.zero		1


	//   ....[3]....
        /*00c0*/ 	.word	0x00000260
        /*00c4*/ 	.word	0x000000ff
        /*00c8*/ 	.word	0x00000020
        /*00cc*/ 	.short	0x0100
        /*00ce*/ 	.byte	0x08
	.zero		1


	//   ....[4]....
        /*00d0*/ 	.word	0x00000270
        /*00d4*/ 	.word	0x000000ff
        /*00d8*/ 	.word	0x00000010
        /*00dc*/ 	.short	0x0100
        /*00de*/ 	.byte	0x08
	.zero		1


	//   ....[5]....
        /*00e0*/ 	.word	0x00000280
        /*00e4*/ 	.word	0x000000ff
        /*00e8*/ 	.word	0x00000028
        /*00ec*/ 	.short	0x0100
        /*00ee*/ 	.byte	0x08
	.zero		1


	//   ....[6]....
        /*00f0*/ 	.word	0x00000530
        /*00f4*/ 	.word	0x000000ff
        /*00f8*/ 	.word	0x00000040
        /*00fc*/ 	.short	0x0100
        /*00fe*/ 	.byte	0x08
	.zero		1


	//   ....[7]....
        /*0100*/ 	.word	0x000005b0
        /*0104*/ 	.word	0x000000ff
        /*0108*/ 	.word	0x00000048
        /*010c*/ 	.short	0x0100
        /*010e*/ 	.byte	0x08
	.zero		1


	//   ....[8]....
        /*0110*/ 	.word	0x00001620
        /*0114*/ 	.word	0x00000003
        /*0118*/ 	.word	0x00000000
        /*011c*/ 	.short	0x010a
        /*011e*/ 	.byte	0x3f
	.zero		1


	//   ....[9]....
        /*0120*/ 	.word	0x00001660
        /*0124*/ 	.word	0x00000003
        /*0128*/ 	.word	0x00000000
        /*012c*/ 	.short	0x010a
        /*012e*/ 	.byte	0x3f
	.zero		1


	//   ....[10]....
        /*0130*/ 	.word	0x000017a0
        /*0134*/ 	.word	0x00000003
        /*0138*/ 	.word	0x00000000
        /*013c*/ 	.short	0x010a
        /*013e*/ 	.byte	0x3f
	.zero		1


	//   ....[11]....
        /*0140*/ 	.word	0x00001d80
        /*0144*/ 	.word	0x00000003
        /*0148*/ 	.word	0x00000000
        /*014c*/ 	.short	0x010a
        /*014e*/ 	.byte	0x3f
	.zero		1


	//   ....[12]....
        /*0150*/ 	.word	0x00002040
        /*0154*/ 	.word	0x00000007
        /*0158*/ 	.word	0x00000000
        /*015c*/ 	.short	0x010a
        /*015e*/ 	.byte	0x3f
	.zero		1


	//   ....[13]....
        /*0160*/ 	.word	0x000021e0
        /*0164*/ 	.word	0x000000ff
        /*0168*/ 	.word	0x00000000
        /*016c*/ 	.short	0x0101
        /*016e*/ 	.byte	0x06
	.zero		1


	//   ....[14]....
        /*0170*/ 	.word	0x00002600
        /*0174*/ 	.word	0x00000007
        /*0178*/ 	.word	0x00000000
        /*017c*/ 	.short	0x010a
        /*017e*/ 	.byte	0x3f
	.zero		1


	//   ....[15]....
        /*0180*/ 	.word	0x00002940
        /*0184*/ 	.word	0x000000ff
        /*0188*/ 	.word	0x00000000
        /*018c*/ 	.short	0x0101
        /*018e*/ 	.byte	0x04
	.zero		1


	//   ....[16]....
        /*0190*/ 	.word	0x00002e20
        /*0194*/ 	.word	0x000000ff
        /*0198*/ 	.word	0x00000000
        /*019c*/ 	.short	0x0101
        /*019e*/ 	.byte	0x06
	.zero		1


	//   ....[17]....
        /*01a0*/ 	.word	0x000082d0
        /*01a4*/ 	.word	0x00000004
        /*01a8*/ 	.word	0x00000018
        /*01ac*/ 	.short	0x010a
        /*01ae*/ 	.byte	0x3f
	.zero		1


	//   ....[18]....
        /*01b0*/ 	.word	0x00008a50
        /*01b4*/ 	.word	0x00000003
        /*01b8*/ 	.word	0x00000048
        /*01bc*/ 	.short	0x0101
        /*01be*/ 	.byte	0x3f
	.zero		1


	//   ....[19]....
        /*01c0*/ 	.word	0x00009170
        /*01c4*/ 	.word	0x00000007
        /*01c8*/ 	.word	0x00000000
        /*01cc*/ 	.short	0x010a
        /*01ce*/ 	.byte	0x3f
	.zero		1


	//   ....[20]....
        /*01d0*/ 	.word	0x000091f0
        /*01d4*/ 	.word	0x00000006
        /*01d8*/ 	.word	0x00000000
        /*01dc*/ 	.short	0x010a
        /*01de*/ 	.byte	0x3f
	.zero		1


	//   ....[21]....
        /*01e0*/ 	.word	0x00009280
        /*01e4*/ 	.word	0x00000003
        /*01e8*/ 	.word	0x00000000
        /*01ec*/ 	.short	0x010a
        /*01ee*/ 	.byte	0x3f
	.zero		1


	//   ....[22]....
        /*01f0*/ 	.word	0x00009360
        /*01f4*/ 	.word	0x00000003
        /*01f8*/ 	.word	0x00000000
        /*01fc*/ 	.short	0x010a
        /*01fe*/ 	.byte	0x3f
	.zero		1


	//   ....[23]....
        /*0200*/ 	.word	0x000093b0
        /*0204*/ 	.word	0x00000003
        /*0208*/ 	.word	0x00000000
        /*020c*/ 	.short	0x010a
        /*020e*/ 	.byte	0x3f
	.zero		1


	//   ....[24]....
        /*0210*/ 	.word	0x00009400
        /*0214*/ 	.word	0x00000007
        /*0218*/ 	.word	0x00000000
        /*021c*/ 	.short	0x010a
        /*021e*/ 	.byte	0x3f
	.zero		1


	//   ....[25]....
        /*0220*/ 	.word	0x000094d0
        /*0224*/ 	.word	0x00000004
        /*0228*/ 	.word	0x00000018
        /*022c*/ 	.short	0x010a
        /*022e*/ 	.byte	0x3f
	.zero		1


	//   ....[26]....
        /*0230*/ 	.word	0x000095a0
        /*0234*/ 	.word	0x00000007
        /*0238*/ 	.word	0x00000000
        /*023c*/ 	.short	0x010a
        /*023e*/ 	.byte	0x3f
	.zero		1


	//   ....[27]....
        /*0240*/ 	.word	0x000095f0
        /*0244*/ 	.word	0x00000006
        /*0248*/ 	.word	0x00000000
        /*024c*/ 	.short	0x010a
        /*024e*/ 	.byte	0x3f
	.zero		1


	//----- nvinfo : EIATTR_NUM_MBARRIERS
	.align		4
.L_36:
        /*0250*/ 	.byte	0x03, 0x38
        /*0252*/ 	.short	0x0008


	//----- nvinfo : EIATTR_EXIT_INSTR_OFFSETS
	.align		4
        /*0254*/ 	.byte	0x04, 0x1c
        /*0256*/ 	.short	(.L_38 - .L_37)


	//   ....[0]....
.L_37:
        /*0258*/ 	.word	0x00000650


	//   ....[1]....
        /*025c*/ 	.word	0x00000f10


	//   ....[2]....
        /*0260*/ 	.word	0x00007630


	//   ....[3]....
        /*0264*/ 	.word	0x00007c50


	//   ....[4]....
        /*0268*/ 	.word	0x000092d0


	//----- nvinfo : EIATTR_MAX_THREADS
	.align		4
.L_38:
        /*026c*/ 	.byte	0x04, 0x05
        /*026e*/ 	.short	(.L_40 - .L_39)
.L_39:
        /*0270*/ 	.word	0x00000180
        /*0274*/ 	.word	0x00000001
        /*0278*/ 	.word	0x00000001


	//----- nvinfo : EIATTR_CRS_STACK_SIZE
	.align		4
.L_40:
        /*027c*/ 	.byte	0x04, 0x1e
        /*027e*/ 	.short	(.L_42 - .L_41)
.L_41:
        /*0280*/ 	.word	0x00000000


	//----- nvinfo : EIATTR_CBANK_PARAM_SIZE
	.align		4
.L_42:
        /*0284*/ 	.byte	0x03, 0x19
        /*0286*/ 	.short	0x0470


	//----- nvinfo : EIATTR_PARAM_CBANK
	.align		4
        /*0288*/ 	.byte	0x04, 0x0a
        /*028a*/ 	.short	(.L_44 - .L_43)
	.align		4
.L_43:
        /*028c*/ 	.word	index@(.nv.constant0._ZN7cutlass13device_kernelINS_4gemm6kernel13GemmUniversalIN4cute5tupleIJiiiiEEENS1_10collective13CollectiveMmaINS1_39MainloopSm90TmaGmmaRmemAWarpSpecializedILi3ENS5_IJNS4_1CILi1EEESB_SB_EEENS1_35KernelTmaWarpSpecializedCooperativeEEENS5_IJNSA_ILi128EEESF_NSA_ILi64EEEEEENS_10tfloat32_tENS5_IJlSB_lEEESI_NS5_IJSB_llEEENS4_8TiledMMAINS4_8MMA_AtomIJNS4_4SM904GMMA30MMA_64x128x8_F32TF32TF32_RS_TNILNSO_7ScaleInE1ELSQ_1EEEEEENS4_6LayoutINS5_IJNSA_ILi2EEESB_SB_EEENS5_IJSB_NSA_ILi0EEESW_EEEEENS5_IJNS4_10UnderscoreESZ_SZ_EEEEENS4_13SM90_TMA_LOADENS4_14ComposedLayoutINS4_7SwizzleILi3ELi4ELi3EEENS4_18smem_ptr_flag_bitsILi32EEENST_INS5_IJNSA_ILi8EEENSA_ILi32EEEEEENS5_IJS19_SB_EEEEEEEvNS4_8identityES12_NS13_INS14_ILi1ELi4ELi3EEES17_NST_INS5_IJS18_S18_EEENS5_IJSB_S18_EEEEEEENS4_9Copy_AtomIJNS4_39AutoVectorizingCopyWithAssumedAlignmentILi128EEESI_EEES1E_EENS_8epilogue10collective6detail29Sm90TmaWarpSpecializedAdapterINS1Q_15DefaultEpilogueISI_SJ_SJ_NS1P_6thread17LinearCombinationISI_Li1EffLNS1U_9ScaleType4KindE0ELNS_15FloatRoundStyleE2ESI_EENS1_15EpilogueDefaultEEEEEvvEEEEvNT_6ParamsE)
        /*0290*/ 	.short	0x0210
        /*0292*/ 	.short	0x0470


	//----- nvinfo : EIATTR_SW_WAR
	.align		4
.L_44:
        /*0294*/ 	.byte	0x04, 0x36
        /*0296*/ 	.short	(.L_46 - .L_45)
.L_45:
        /*0298*/ 	.word	0x00000008
.L_46:


//--------------------- .nv.callgraph             --------------------------
	.section	.nv.callgraph,"",@"SHT_CUDA_CALLGRAPH"
	.align	4
	.sectionentsize	8
	.align		4
        /*0000*/ 	.word	0x00000000
	.align		4
        /*0004*/ 	.word	0xffffffff
	.align		4
        /*0008*/ 	.word	index@(_ZN7cutlass13device_kernelINS_4gemm6kernel13GemmUniversalIN4cute5tupleIJiiiiEEENS1_10collective13CollectiveMmaINS1_39MainloopSm90TmaGmmaRmemAWarpSpecializedILi3ENS5_IJNS4_1CILi1EEESB_SB_EEENS1_35KernelTmaWarpSpecializedCooperativeEEENS5_IJNSA_ILi128EEESF_NSA_ILi64EEEEEENS_10tfloat32_tENS5_IJlSB_lEEESI_NS5_IJSB_llEEENS4_8TiledMMAINS4_8MMA_AtomIJNS4_4SM904GMMA30MMA_64x128x8_F32TF32TF32_RS_TNILNSO_7ScaleInE1ELSQ_1EEEEEENS4_6LayoutINS5_IJNSA_ILi2EEESB_SB_EEENS5_IJSB_NSA_ILi0EEESW_EEEEENS5_IJNS4_10UnderscoreESZ_SZ_EEEEENS4_13SM90_TMA_LOADENS4_14ComposedLayoutINS4_7SwizzleILi3ELi4ELi3EEENS4_18smem_ptr_flag_bitsILi32EEENST_INS5_IJNSA_ILi8EEENSA_ILi32EEEEEENS5_IJS19_SB_EEEEEEEvNS4_8identityES12_NS13_INS14_ILi1ELi4ELi3EEES17_NST_INS5_IJS18_S18_EEENS5_IJSB_S18_EEEEEEENS4_9Copy_AtomIJNS4_39AutoVectorizingCopyWithAssumedAlignmentILi128EEESI_EEES1E_EENS_8epilogue10collective6detail29Sm90TmaWarpSpecializedAdapterINS1Q_15DefaultEpilogueISI_SJ_SJ_NS1P_6thread17LinearCombinationISI_Li1EffLNS1U_9ScaleType4KindE0ELNS_15FloatRoundStyleE2ESI_EENS1_15EpilogueDefaultEEEEEvvEEEEvNT_6ParamsE)
	.align		4
        /*000c*/ 	.word	index@(__assertfail)
	.align		4
        /*0010*/ 	.word	0x00000000
	.align		4
        /*0014*/ 	.word	0xfffffffe
	.align		4
        /*0018*/ 	.word	0x00000000
	.align		4
        /*001c*/ 	.word	0xfffffffd
	.align		4
        /*0020*/ 	.word	0x00000000
	.align		4
        /*0024*/ 	.word	0xfffffffc


//--------------------- .nv.constant4             --------------------------
	.section	.nv.constant4,"a",@progbits
	.align	8
	.align		8
.nv.constant4:
        /*0000*/ 	.dword	__assertfail
	.align		8
        /*0008*/ 	.dword	__unnamed_1
	.align		8
        /*0010*/ 	.dword	__unnamed_2
	.align		8
        /*0018*/ 	.dword	_ZN40_INTERNAL_3662d231_4_k_cu_005dc897_320824cuda3std3__45__cpo5beginE
	.align		8
        /*0020*/ 	.dword	_ZN40_INTERNAL_3662d231_4_k_cu_005dc897_320824cuda3std3__45__cpo3endE
	.align		8
        /*0028*/ 	.dword	_ZN40_INTERNAL_3662d231_4_k_cu_005dc897_320824cuda3std3__45__cpo6cbeginE
	.align		8
        /*0030*/ 	.dword	_ZN40_INTERNAL_3662d231_4_k_cu_005dc897_320824cuda3std3__45__cpo4cendE
	.align		8
        /*0038*/ 	.dword	_ZN40_INTERNAL_3662d231_4_k_cu_005dc897_320824cuda3std3__442_GLOBAL__N__3662d231_4_k_cu_005dc897_320826ignoreE
	.align		8
        /*0040*/ 	.dword	_ZN40_INTERNAL_3662d231_4_k_cu_005dc897_320824cuda3std3__419piecewise_constructE
	.align		8
        /*0048*/ 	.dword	_ZN40_INTERNAL_3662d231_4_k_cu_005dc897_320824cuda3std3__48in_placeE
	.align		8
        /*0050*/ 	.dword	_ZN40_INTERNAL_3662d231_4_k_cu_005dc897_320824cuda3std6ranges3__45__cpo4swapE
	.align		8
        /*0058*/ 	.dword	_ZN40_INTERNAL_3662d231_4_k_cu_005dc897_320824cuda3std6ranges3__45__cpo9iter_moveE
	.align		8
        /*0060*/ 	.dword	_ZN40_INTERNAL_3662d231_4_k_cu_005dc897_320824cute7productE
	.align		8
        /*0068*/ 	.dword	_ZN40_INTERNAL_3662d231_4_k_cu_005dc897_320824cute1_E
	.align		8
        /*0070*/ 	.dword	$str$24
	.align		8
        /*0078*/ 	.dword	$str$25


//--------------------- .text._ZN7cutlass13device_kernelINS_4gemm6kernel13GemmUniversalIN4cute5tupleIJiiiiEEENS1_10collective13CollectiveMmaINS1_39MainloopSm90TmaGmmaRmemAWarpSpecializedILi3ENS5_IJNS4_1CILi1EEESB_SB_EEENS1_35KernelTmaWarpSpecializedCooperativeEEENS5_IJNSA_ILi128EEESF_NSA_ILi64EEEEEENS_10tfloat32_tENS5_IJlSB_lEEESI_NS5_IJSB_llEEENS4_8TiledMMAINS4_8MMA_AtomIJNS4_4SM904GMMA30MMA_64x128x8_F32TF32TF32_RS_TNILNSO_7ScaleInE1ELSQ_1EEEEEENS4_6LayoutINS5_IJNSA_ILi2EEESB_SB_EEENS5_IJSB_NSA_ILi0EEESW_EEEEENS5_IJNS4_10UnderscoreESZ_SZ_EEEEENS4_13SM90_TMA_LOADENS4_14ComposedLayoutINS4_7SwizzleILi3ELi4ELi3EEENS4_18smem_ptr_flag_bitsILi32EEENST_INS5_IJNSA_ILi8EEENSA_ILi32EEEEEENS5_IJS19_SB_EEEEEEEvNS4_8identityES12_NS13_INS14_ILi1ELi4ELi3EEES17_NST_INS5_IJS18_S18_EEENS5_IJSB_S18_EEEEEEENS4_9Copy_AtomIJNS4_39AutoVectorizingCopyWithAssumedAlignmentILi128EEESI_EEES1E_EENS_8epilogue10collective6detail29Sm90TmaWarpSpecializedAdapterINS1Q_15DefaultEpilogueISI_SJ_SJ_NS1P_6thread17LinearCombinationISI_Li1EffLNS1U_9ScaleType4KindE0ELNS_15FloatRoundStyleE2ESI_EENS1_15EpilogueDefaultEEEEEvvEEEEvNT_6ParamsE --------------------------
	.section	.text._ZN7cutlass13device_kernelINS_4gemm6kernel13GemmUniversalIN4cute5tupleIJiiiiEEENS1_10collective13CollectiveMmaINS1_39MainloopSm90TmaGmmaRmemAWarpSpecializedILi3ENS5_IJNS4_1CILi1EEESB_SB_EEENS1_35KernelTmaWarpSpecializedCooperativeEEENS5_IJNSA_ILi128EEESF_NSA_ILi64EEEEEENS_10tfloat32_tENS5_IJlSB_lEEESI_NS5_IJSB_llEEENS4_8TiledMMAINS4_8MMA_AtomIJNS4_4SM904GMMA30MMA_64x128x8_F32TF32TF32_RS_TNILNSO_7ScaleInE1ELSQ_1EEEEEENS4_6LayoutINS5_IJNSA_ILi2EEESB_SB_EEENS5_IJSB_NSA_ILi0EEESW_EEEEENS5_IJNS4_10UnderscoreESZ_SZ_EEEEENS4_13SM90_TMA_LOADENS4_14ComposedLayoutINS4_7SwizzleILi3ELi4ELi3EEENS4_18smem_ptr_flag_bitsILi32EEENST_INS5_IJNSA_ILi8EEENSA_ILi32EEEEEENS5_IJS19_SB_EEEEEEEvNS4_8identityES12_NS13_INS14_ILi1ELi4ELi3EEES17_NST_INS5_IJS18_S18_EEENS5_IJSB_S18_EEEEEEENS4_9Copy_AtomIJNS4_39AutoVectorizingCopyWithAssumedAlignmentILi128EEESI_EEES1E_EENS_8epilogue10collective6detail29Sm90TmaWarpSpecializedAdapterINS1Q_15DefaultEpilogueISI_SJ_SJ_NS1P_6thread17LinearCombinationISI_Li1EffLNS1U_9ScaleType4KindE0ELNS_15FloatRoundStyleE2ESI_EENS1_15EpilogueDefaultEEEEEvvEEEEvNT_6ParamsE,"ax",@progbits
	.align	128
.text._ZN7cutlass13device_kernelINS_4gemm6kernel13GemmUniversalIN4cute5tupleIJiiiiEEENS1_10collective13CollectiveMmaINS1_39MainloopSm90TmaGmmaRmemAWarpSpecializedILi3ENS5_IJNS4_1CILi1EEESB_SB_EEENS1_35KernelTmaWarpSpecializedCooperativeEEENS5_IJNSA_ILi128EEESF_NSA_ILi64EEEEEENS_10tfloat32_tENS5_IJlSB_lEEESI_NS5_IJSB_llEEENS4_8TiledMMAINS4_8MMA_AtomIJNS4_4SM904GMMA30MMA_64x128x8_F32TF32TF32_RS_TNILNSO_7ScaleInE1ELSQ_1EEEEEENS4_6LayoutINS5_IJNSA_ILi2EEESB_SB_EEENS5_IJSB_NSA_ILi0EEESW_EEEEENS5_IJNS4_10UnderscoreESZ_SZ_EEEEENS4_13SM90_TMA_LOADENS4_14ComposedLayoutINS4_7SwizzleILi3ELi4ELi3EEENS4_18smem_ptr_flag_bitsILi32EEENST_INS5_IJNSA_ILi8EEENSA_ILi32EEEEEENS5_IJS19_SB_EEEEEEEvNS4_8identityES12_NS13_INS14_ILi1ELi4ELi3EEES17_NST_INS5_IJS18_S18_EEENS5_IJSB_S18_EEEEEEENS4_9Copy_AtomIJNS4_39AutoVectorizingCopyWithAssumedAlignmentILi128EEESI_EEES1E_EENS_8epilogue10collective6detail29Sm90TmaWarpSpecializedAdapterINS1Q_15DefaultEpilogueISI_SJ_SJ_NS1P_6thread17LinearCombinationISI_Li1EffLNS1U_9ScaleType4KindE0ELNS_15FloatRoundStyleE2ESI_EENS1_15EpilogueDefaultEEEEEvvEEEEvNT_6ParamsE:
        .type           _ZN7cutlass13device_kernelINS_4gemm6kernel13GemmUniversalIN4cute5tupleIJiiiiEEENS1_10collective13CollectiveMmaINS1_39MainloopSm90TmaGmmaRmemAWarpSpecializedILi3ENS5_IJNS4_1CILi1EEESB_SB_EEENS1_35KernelTmaWarpSpecializedCooperativeEEENS5_IJNSA_ILi128EEESF_NSA_ILi64EEEEEENS_10tfloat32_tENS5_IJlSB_lEEESI_NS5_IJSB_llEEENS4_8TiledMMAINS4_8MMA_AtomIJNS4_4SM904GMMA30MMA_64x128x8_F32TF32TF32_RS_TNILNSO_7ScaleInE1ELSQ_1EEEEEENS4_6LayoutINS5_IJNSA_ILi2EEESB_SB_EEENS5_IJSB_NSA_ILi0EEESW_EEEEENS5_IJNS4_10UnderscoreESZ_SZ_EEEEENS4_13SM90_TMA_LOADENS4_14ComposedLayoutINS4_7SwizzleILi3ELi4ELi3EEENS4_18smem_ptr_flag_bitsILi32EEENST_INS5_IJNSA_ILi8EEENSA_ILi32EEEEEENS5_IJS19_SB_EEEEEEEvNS4_8identityES12_NS13_INS14_ILi1ELi4ELi3EEES17_NST_INS5_IJS18_S18_EEENS5_IJSB_S18_EEEEEEENS4_9Copy_AtomIJNS4_39AutoVectorizingCopyWithAssumedAlignmentILi128EEESI_EEES1E_EENS_8epilogue10collective6detail29Sm90TmaWarpSpecializedAdapterINS1Q_15DefaultEpilogueISI_SJ_SJ_NS1P_6thread17LinearCombinationISI_Li1EffLNS1U_9ScaleType4KindE0ELNS_15FloatRoundStyleE2ESI_EENS1_15EpilogueDefaultEEEEEvvEEEEvNT_6ParamsE,@function
        .size           _ZN7cutlass13device_kernelINS_4gemm6kernel13GemmUniversalIN4cute5tupleIJiiiiEEENS1_10collective13CollectiveMmaINS1_39MainloopSm90TmaGmmaRmemAWarpSpecializedILi3ENS5_IJNS4_1CILi1EEESB_SB_EEENS1_35KernelTmaWarpSpecializedCooperativeEEENS5_IJNSA_ILi128EEESF_NSA_ILi64EEEEEENS_10tfloat32_tENS5_IJlSB_lEEESI_NS5_IJSB_llEEENS4_8TiledMMAINS4_8MMA_AtomIJNS4_4SM904GMMA30MMA_64x128x8_F32TF32TF32_RS_TNILNSO_7ScaleInE1ELSQ_1EEEEEENS4_6LayoutINS5_IJNSA_ILi2EEESB_SB_EEENS5_IJSB_NSA_ILi0EEESW_EEEEENS5_IJNS4_10UnderscoreESZ_SZ_EEEEENS4_13SM90_TMA_LOADENS4_14ComposedLayoutINS4_7SwizzleILi3ELi4ELi3EEENS4_18smem_ptr_flag_bitsILi32EEENST_INS5_IJNSA_ILi8EEENSA_ILi32EEEEEENS5_IJS19_SB_EEEEEEEvNS4_8identityES12_NS13_INS14_ILi1ELi4ELi3EEES17_NST_INS5_IJS18_S18_EEENS5_IJSB_S18_EEEEEEENS4_9Copy_AtomIJNS4_39AutoVectorizingCopyWithAssumedAlignmentILi128EEESI_EEES1E_EENS_8epilogue10collective6detail29Sm90TmaWarpSpecializedAdapterINS1Q_15DefaultEpilogueISI_SJ_SJ_NS1P_6thread17LinearCombinationISI_Li1EffLNS1U_9ScaleType4KindE0ELNS_15FloatRoundStyleE2ESI_EENS1_15EpilogueDefaultEEEEEvvEEEEvNT_6ParamsE,(.L_x_207 - _ZN7cutlass13device_kernelINS_4gemm6kernel13GemmUniversalIN4cute5tupleIJiiiiEEENS1_10collective13CollectiveMmaINS1_39MainloopSm90TmaGmmaRmemAWarpSpecializedILi3ENS5_IJNS4_1CILi1EEESB_SB_EEENS1_35KernelTmaWarpSpecializedCooperativeEEENS5_IJNSA_ILi128EEESF_NSA_ILi64EEEEEENS_10tfloat32_tENS5_IJlSB_lEEESI_NS5_IJSB_llEEENS4_8TiledMMAINS4_8MMA_AtomIJNS4_4SM904GMMA30MMA_64x128x8_F32TF32TF32_RS_TNILNSO_7ScaleInE1ELSQ_1EEEEEENS4_6LayoutINS5_IJNSA_ILi2EEESB_SB_EEENS5_IJSB_NSA_ILi0EEESW_EEEEENS5_IJNS4_10UnderscoreESZ_SZ_EEEEENS4_13SM90_TMA_LOADENS4_14ComposedLayoutINS4_7SwizzleILi3ELi4ELi3EEENS4_18smem_ptr_flag_bitsILi32EEENST_INS5_IJNSA_ILi8EEENSA_ILi32EEEEEENS5_IJS19_SB_EEEEEEEvNS4_8identityES12_NS13_INS14_ILi1ELi4ELi3EEES17_NST_INS5_IJS18_S18_EEENS5_IJSB_S18_EEEEEEENS4_9Copy_AtomIJNS4_39AutoVectorizingCopyWithAssumedAlignmentILi128EEESI_EEES1E_EENS_8epilogue10collective6detail29Sm90TmaWarpSpecializedAdapterINS1Q_15DefaultEpilogueISI_SJ_SJ_NS1P_6thread17LinearCombinationISI_Li1EffLNS1U_9ScaleType4KindE0ELNS_15FloatRoundStyleE2ESI_EENS1_15EpilogueDefaultEEEEEvvEEEEvNT_6ParamsE)
        .other          _ZN7cutlass13device_kernelINS_4gemm6kernel13GemmUniversalIN4cute5tupleIJiiiiEEENS1_10collective13CollectiveMmaINS1_39MainloopSm90TmaGmmaRmemAWarpSpecializedILi3ENS5_IJNS4_1CILi1EEESB_SB_EEENS1_35KernelTmaWarpSpecializedCooperativeEEENS5_IJNSA_ILi128EEESF_NSA_ILi64EEEEEENS_10tfloat32_tENS5_IJlSB_lEEESI_NS5_IJSB_llEEENS4_8TiledMMAINS4_8MMA_AtomIJNS4_4SM904GMMA30MMA_64x128x8_F32TF32TF32_RS_TNILNSO_7ScaleInE1ELSQ_1EEEEEENS4_6LayoutINS5_IJNSA_ILi2EEESB_SB_EEENS5_IJSB_NSA_ILi0EEESW_EEEEENS5_IJNS4_10UnderscoreESZ_SZ_EEEEENS4_13SM90_TMA_LOADENS4_14ComposedLayoutINS4_7SwizzleILi3ELi4ELi3EEENS4_18smem_ptr_flag_bitsILi32EEENST_INS5_IJNSA_ILi8EEENSA_ILi32EEEEEENS5_IJS19_SB_EEEEEEEvNS4_8identityES12_NS13_INS14_ILi1ELi4ELi3EEES17_NST_INS5_IJS18_S18_EEENS5_IJSB_S18_EEEEEEENS4_9Copy_AtomIJNS4_39AutoVectorizingCopyWithAssumedAlignmentILi128EEESI_EEES1E_EENS_8epilogue10collective6detail29Sm90TmaWarpSpecializedAdapterINS1Q_15DefaultEpilogueISI_SJ_SJ_NS1P_6thread17LinearCombinationISI_Li1EffLNS1U_9ScaleType4KindE0ELNS_15FloatRoundStyleE2ESI_EENS1_15EpilogueDefaultEEEEEvvEEEEvNT_6ParamsE,@"STO_CUDA_ENTRY STV_DEFAULT"
_ZN7cutlass13device_kernelINS_4gemm6kernel13GemmUniversalIN4cute5tupleIJiiiiEEENS1_10collective13CollectiveMmaINS1_39MainloopSm90TmaGmmaRmemAWarpSpecializedILi3ENS5_IJNS4_1CILi1EEESB_SB_EEENS1_35KernelTmaWarpSpecializedCooperativeEEENS5_IJNSA_ILi128EEESF_NSA_ILi64EEEEEENS_10tfloat32_tENS5_IJlSB_lEEESI_NS5_IJSB_llEEENS4_8TiledMMAINS4_8MMA_AtomIJNS4_4SM904GMMA30MMA_64x128x8_F32TF32TF32_RS_TNILNSO_7ScaleInE1ELSQ_1EEEEEENS4_6LayoutINS5_IJNSA_ILi2EEESB_SB_EEENS5_IJSB_NSA_ILi0EEESW_EEEEENS5_IJNS4_10UnderscoreESZ_SZ_EEEEENS4_13SM90_TMA_LOADENS4_14ComposedLayoutINS4_7SwizzleILi3ELi4ELi3EEENS4_18smem_ptr_flag_bitsILi32EEENST_INS5_IJNSA_ILi8EEENSA_ILi32EEEEEENS5_IJS19_SB_EEEEEEEvNS4_8identityES12_NS13_INS14_ILi1ELi4ELi3EEES17_NST_INS5_IJS18_S18_EEENS5_IJSB_S18_EEEEEEENS4_9Copy_AtomIJNS4_39AutoVectorizingCopyWithAssumedAlignmentILi128EEESI_EEES1E_EENS_8epilogue10collective6detail29Sm90TmaWarpSpecializedAdapterINS1Q_15DefaultEpilogueISI_SJ_SJ_NS1P_6thread17LinearCombinationISI_Li1EffLNS1U_9ScaleType4KindE0ELNS_15FloatRoundStyleE2ESI_EENS1_15EpilogueDefaultEEEEEvvEEEEvNT_6ParamsE:
[----:B------:R-:W0:Y:S01]  /*0000*/  LDC R1, c[0x0][0x28] ;  /* 0x00000a00ff017b82 */ /* 0x000e220000000800 */
[----:B------:R-:W1:Y:S01]  /*0010*/  S2R R0, SR_TID.X ;  /* 0x0000000000007919 */ /* 0x000e620000002100 */
[----:B------:R-:W-:Y:S01]  /*0020*/  ELECT P0, URZ, PT ;  /* 0x00000000003f782f */ /* 0x000fe20003800000 */
[----:B------:R-:W-:Y:S01]  /*0030*/  BSSY B0, `(.L_x_0) ;  /* 0x000000f000007945 */ /* 0x000fe20003800000 */
[--C-:B-1----:R-:W-:Y:S02]  /*0040*/  SHF.R.U32.HI R3, RZ, 0x5, R0.reuse ;  /* 0x00000005ff037819 */ /* 0x102fe40000011600 */
[----:B------:R-:W-:-:S03]  /*0050*/  SHF.R.U32.HI R7, RZ, 0x7, R0 ;  /* 0x00000007ff077819 */ /* 0x000fc60000011600 */
[----:B------:R-:W1:Y:S04]  /*0060*/  SHFL.IDX PT, R5, R3, RZ, 0x1f ;  /* 0x00001fff03057589 */ /* 0x000e6800000e0000 */
[----:B------:R2:W3:Y:S01]  /*0070*/  SHFL.IDX PT, R11, R7, RZ, 0x1f ;  /* 0x00001fff070b7589 */ /* 0x0004e200000e0000 */
[----:B-1----:R-:W-:-:S13]  /*0080*/  ISETP.NE.OR P0, PT, R5, RZ, !P0 ;  /* 0x000000ff0500720c */ /* 0x002fda0004705670 */
[----:B0-23--:R-:W-:Y:S05]  /*0090*/  @P0 BRA `(.L_x_1) ;  /* 0x0000000000200947 */ /* 0x00dfea0003800000 */
[----:B------:R-:W-:Y:S02]  /*00a0*/  ULDC.64 UR4, c[0x0][0x198] ;  /* 0x0000660000047ab9 */ /* 0x000fe40000000a00 */
[----:B------:R-:W-:Y:S02]  /*00b0*/  UIADD3 UR6, UP0, UR4, 0xf0, URZ ;  /* 0x000000f004067890 */ /* 0x000fe4000ff1e03f */
[----:B------:R-:W-:Y:S02]  /*00c0*/  UIADD3 UR4, UP1, UR4, 0x1f0, URZ ;  /* 0x000001f004047890 */ /* 0x000fe4000ff3e03f */
[----:B------:R-:W-:Y:S02]  /*00d0*/  UIADD3.X UR7, URZ, UR5, URZ, UP0, !UPT ;  /* 0x000000053f077290 */ /* 0x000fe400087fe43f */
[----:B------:R-:W-:-:S07]  /*00e0*/  UIADD3.X UR5, URZ, UR5, URZ, UP1, !UPT ;  /* 0x000000053f057290 */ /* 0x000fce0008ffe43f */
[----:B------:R0:W-:Y:S02]  /*00f0*/  UTMACCTL.PF [UR6] ;  /* 0x00000000060079b9 */ /* 0x0001e40008040000 */
[----:B------:R0:W-:Y:S02]  /*0100*/  UTMACCTL.PF [UR4] ;  /* 0x00000000040079b9 */ /* 0x0001e40008040000 */
[----:B0-----:R-:W-:Y:S01]  /*0110*/  NOP ;  /* 0x0000000000007918 */ /* 0x001fe20000000000 */
.L_x_1:
[----:B------:R-:W-:Y:S05]  /*0120*/  BSYNC B0 ;  /* 0x0000000000007941 */ /* 0x000fea0003800000 */
.L_x_0:
[----:B------:R-:W0:Y:S02]  /*0130*/  SHFL.IDX PT, R2, R3, RZ, 0x1f ;  /* 0x00001fff03027589 */ /* 0x000e2400000e0000 */
[----:B0-----:R-:W-:-:S13]  /*0140*/  ISETP.NE.AND P0, PT, R2, RZ, PT ;  /* 0x000000ff0200720c */ /* 0x001fda0003f05270 */
[----:B------:R-:W-:Y:S05]  /*0150*/  @P0 BRA `(.L_x_2) ;  /* 0x0000000000500947 */ /* 0x000fea0003800000 */
[----:B------:R-:W0:Y:S01]  /*0160*/  S2UR UR8, SR_CgaCtaId ;  /* 0x00000000000879c3 */ /* 0x000e220000008800 */
[----:B------:R-:W-:Y:S01]  /*0170*/  UMOV UR4, 0x400 ;  /* 0x0000040000047882 */ /* 0x000fe20000000000 */
[----:B------:R-:W-:Y:S01]  /*0180*/  UMOV UR5, 0x1 ;  /* 0x0000000100057882 */ /* 0x000fe20000000000 */
[----:B------:R-:W-:Y:S01]  /*0190*/  UMOV UR6, 0x100 ;  /* 0x0000010000067882 */ /* 0x000fe20000000000 */
[----:B------:R-:W-:Y:S01]  /*01a0*/  ELECT P0, URZ, PT ;  /* 0x00000000003f782f */ /* 0x000fe20003800000 */
[----:B------:R-:W-:-:S04]  /*01b0*/  UIADD3 UR6, -UR6, 0x100000, URZ ;  /* 0x0010000006067890 */ /* 0x000fc8000fffe13f */
[----:B------:R-:W-:Y:S02]  /*01c0*/  USHF.L.U32 UR7, UR6, 0xb, URZ ;  /* 0x0000000b06077899 */ /* 0x000fe4000800063f */
[----:B------:R-:W-:Y:S02]  /*01d0*/  USHF.L.U32 UR6, UR6, 0x1, URZ ;  /* 0x0000000106067899 */ /* 0x000fe4000800063f */
[----:B0-----:R-:W-:Y:S02]  /*01e0*/  ULEA UR8, UR8, UR4, 0x18 ;  /* 0x0000000408087291 */ /* 0x001fe4000f8ec03f */
[----:B------:R-:W-:-:S04]  /*01f0*/  UIADD3 UR4, -UR5, 0x100000, URZ ;  /* 0x0010000005047890 */ /* 0x000fc8000fffe13f */
[----:B------:R-:W-:Y:S02]  /*0200*/  USHF.L.U32 UR5, UR4, 0xb, URZ ;  /* 0x0000000b04057899 */ /* 0x000fe4000800063f */
[----:B------:R-:W-:Y:S01]  /*0210*/  USHF.L.U32 UR4, UR4, 0x1, URZ ;  /* 0x0000000104047899 */ /* 0x000fe2000800063f */
[----:B------:R-:W0:Y:S11]  /*0220*/  FENCE.VIEW.ASYNC.S ;  /* 0x00000000000073c6 */ /* 0x000e360000000000 */
[----:B0-----:R0:W1:Y:S01]  /*0230*/  SYNCS.EXCH.64 URZ, [UR8], UR4 ;  /* 0x00000004083f75b2 */ /* 0x0010620008000100 */
[----:B------:R0:W2:Y:S01]  /*0240*/  SYNCS.EXCH.64 URZ, [UR8+0x18], UR6 ;  /* 0x00001806083f75b2 */ /* 0x0000a20008000100 */
[----:B------:R0:W3:Y:S01]  /*0250*/  SYNCS.EXCH.64 URZ, [UR8+0x8], UR4 ;  /* 0x00000804083f75b2 */ /* 0x0000e20008000100 */
[----:B------:R0:W4:Y:S01]  /*0260*/  SYNCS.EXCH.64 URZ, [UR8+0x20], UR6 ;  /* 0x00002006083f75b2 */ /* 0x0001220008000100 */
[----:B------:R0:W0:Y:S01]  /*0270*/  SYNCS.EXCH.64 URZ, [UR8+0x10], UR4 ;  /* 0x00001004083f75b2 */ /* 0x0000220008000100 */
[----:B------:R0:W0:Y:S01]  /*0280*/  SYNCS.EXCH.64 URZ, [UR8+0x28], UR6 ;  /* 0x00002806083f75b2 */ /* 0x0000220008000100 */
[----:B------:R-:W-:Y:S01]  /*0290*/  NOP ;  /* 0x0000000000007918 */ /* 0x000fe20000000000 */
.L_x_2:
[----:B------:R-:W5:Y:S01]  /*02a0*/  SHFL.IDX PT, R3, R3, RZ, 0x1f ;  /* 0x00001fff03037589 */ /* 0x000f6200000e0000 */
[----:B------:R-:W-:Y:S01]  /*02b0*/  ELECT P0, URZ, PT ;  /* 0x00000000003f782f */ /* 0x000fe20003800000 */
[----:B------:R-:W1:Y:S01]  /*02c0*/  LDC R2, c[0x0][0x65c] ;  /* 0x00019700ff027b82 */ /* 0x000e620000000800 */
[----:B------:R-:W-:Y:S01]  /*02d0*/  SHF.R.S32.HI R8, RZ, 0x1f, R5 ;  /* 0x0000001fff087819 */ /* 0x000fe20000011405 */
[----:B------:R-:W2:Y:S01]  /*02e0*/  S2R R6, SR_CTAID.Y ;  /* 0x0000000000067919 */ /* 0x000ea20000002600 */
[----:B0-----:R-:W-:Y:S01]  /*02f0*/  UMOV UR4, 0x20 ;  /* 0x0000002000047882 */ /* 0x001fe20000000000 */
[----:B------:R-:W-:Y:S01]  /*0300*/  NOP ;  /* 0x0000000000007918 */ /* 0x000fe20000000000 */
[----:B------:R-:W-:Y:S01]  /*0310*/  ISETP.NE.AND P2, PT, R11, RZ, PT ;  /* 0x000000ff0b00720c */ /* 0x000fe20003f45270 */
[----:B------:R-:W0:Y:S01]  /*0320*/  S2R R4, SR_CTAID.X ;  /* 0x0000000000047919 */ /* 0x000e220000002500 */
[----:B------:R-:W-:Y:S01]  /*0330*/  NOP ;  /* 0x0000000000007918 */ /* 0x000fe20000000000 */
[----:B------:R-:W-:-:S02]  /*0340*/  LOP3.LUT R26, R26, 0xfffffffd, RZ, 0xc0, !PT ;  /* 0xfffffffd1a1a7812 */ /* 0x000fc400078ec0ff */
[----:B------:R-:W-:Y:S02]  /*0350*/  LOP3.LUT R32, R0, 0x7f, RZ, 0xc0, !PT ;  /* 0x0000007f00207812 */ /* 0x000fe400078ec0ff */
[----:B-----5:R-:W-:Y:S02]  /*0360*/  ISETP.NE.OR P0, PT, R3, RZ, !P0 ;  /* 0x000000ff0300720c */ /* 0x020fe40004705670 */
[----:B-1----:R-:W-:Y:S02]  /*0370*/  ISETP.NE.AND P3, PT, R2, 0x1, PT ;  /* 0x000000010200780c */ /* 0x002fe40003f65270 */
[----:B------:R-:W-:-:S04]  /*0380*/  LEA.HI R3, R8, R5, RZ, 0x2 ;  /* 0x0000000508037211 */ /* 0x000fc800078f10ff */
[----:B------:R-:W-:-:S05]  /*0390*/  LOP3.LUT R10, R3, 0xfffffffc, RZ, 0xc0, !PT ;  /* 0xfffffffc030a7812 */ /* 0x000fca00078ec0ff */
[----:B------:R-:W-:Y:S01]  /*03a0*/  VOTEU.ALL UP0, P0 ;  /* 0x00000000003f7886 */ /* 0x000fe20000000000 */
[----:B------:R-:W-:Y:S01]  /*03b0*/  IMAD.IADD R3, R5, 0x1, -R10 ;  /* 0x0000000105037824 */ /* 0x000fe200078e0a0a */
[----:B------:R-:W0:Y:S01]  /*03c0*/  @P3 LDC R17, c[0x0][0x10] ;  /* 0x00000400ff113b82 */ /* 0x000e220000000800 */
[----:B------:R-:W-:Y:S01]  /*03d0*/  VOTEU.ALL UP1, P0 ;  /* 0x00000000003f7886 */ /* 0x000fe20000020000 */
[----:B--2---:R-:W-:Y:S01]  /*03e0*/  @P3 IMAD.MOV.U32 R8, RZ, RZ, R6 ;  /* 0x000000ffff083224 */ /* 0x004fe200078e0006 */
[----:B------:R-:W-:Y:S01]  /*03f0*/  @!UP0 UMOV UR6, 0x400 ;  /* 0x0000040000068882 */ /* 0x000fe20000000000 */
[----:B------:R-:W-:-:S04]  /*0400*/  @!UP0 UIADD3 UR4, -UR4, 0x100000, URZ ;  /* 0x0010000004048890 */ /* 0x000fc8000fffe13f */
[----:B------:R-:W-:Y:S02]  /*0410*/  @!UP0 USHF.L.U32 UR5, UR4, 0xb, URZ ;  /* 0x0000000b04058899 */ /* 0x000fe4000800063f */
[----:B------:R-:W-:Y:S01]  /*0420*/  @!UP0 USHF.L.U32 UR4, UR4, 0x1, URZ ;  /* 0x0000000104048899 */ /* 0x000fe2000800063f */
[----:B------:R-:W-:Y:S01]  /*0430*/  ISETP.NE.AND P1, PT, R3, 0x3, PT ;  /* 0x000000030300780c */ /* 0x000fe20003f25270 */
[----:B------:R-:W-:Y:S01]  /*0440*/  @P3 IMAD.MOV.U32 R9, RZ, RZ, RZ ;  /* 0x000000ffff093224 */ /* 0x000fe200078e00ff */
[----:B------:R-:W-:Y:S01]  /*0450*/  @P3 LOP3.LUT R26, R26, 0x2, RZ, 0xfc, !PT ;  /* 0x000000021a1a3812 */ /* 0x000fe200078efcff */
[----:B------:R-:W1:Y:S01]  /*0460*/  @!UP0 S2UR UR7, SR_CgaCtaId ;  /* 0x00000000000789c3 */ /* 0x000e620000008800 */
[----:B------:R-:W-:-:S07]  /*0470*/  IMAD.MOV.U32 R5, RZ, RZ, RZ ;  /* 0x000000ffff057224 */ /* 0x000fce00078e00ff */
[----:B------:R-:W2:Y:S01]  /*0480*/  @!P3 LDC R13, c[0x0][0xc] ;  /* 0x00000300ff0dbb82 */ /* 0x000ea20000000800 */
[----:B0-----:R-:W-:Y:S01]  /*0490*/  @P3 IMAD.WIDE.U32 R16, R4, R17, R8 ;  /* 0x0000001104103225 */ /* 0x001fe200078e0008 */
[----:B-1----:R-:W-:Y:S01]  /*04a0*/  @!UP0 ULEA UR8, UR7, UR6, 0x18 ;  /* 0x0000000607088291 */ /* 0x002fe2000f8ec03f */
[----:B------:R-:W-:Y:S02]  /*04b0*/  VOTEU.ALL UP0, P0 ;  /* 0x00000000003f7886 */ /* 0x000fe40000000000 */
[----:B------:R-:W-:Y:S01]  /*04c0*/  ULDC UR6, c[0x0][0xc] ;  /* 0x0000030000067ab9 */ /* 0x000fe20000000800 */
[----:B------:R-:W-:Y:S01]  /*04d0*/  ISETP.EQ.OR P0, PT, R3, RZ, !P1 ;  /* 0x000000ff0300720c */ /* 0x000fe20004f02670 */
[----:B------:R-:W-:-:S03]  /*04e0*/  ULDC UR7, c[0x0][0x10] ;  /* 0x0000040000077ab9 */ /* 0x000fc60000000800 */
[C---:B------:R-:W-:Y:S01]  /*04f0*/  ISETP.EQ.AND P0, PT, R11.reuse, RZ, P0 ;  /* 0x000000ff0b00720c */ /* 0x040fe20000702270 */
[----:B------:R-:W-:Y:S02]  /*0500*/  VIADD R11, R11, 0xffffffff ;  /* 0xffffffff0b0b7836 */ /* 0x000fe40000000000 */
[----:B--2---:R-:W-:Y:S01]  /*0510*/  @!P3 IMAD.WIDE.U32 R8, R13, R6, R4 ;  /* 0x000000060d08b225 */ /* 0x004fe200078e0004 */
[----:B------:R-:W0:Y:S02]  /*0520*/  FENCE.VIEW.ASYNC.S ;  /* 0x00000000000073c6 */ /* 0x000e240000000000 */
[----:B0-----:R-:W3:Y:S01]  /*0530*/  @!UP0 SYNCS.EXCH.64 URZ, [UR8+0x40], UR4 ;  /* 0x00004004083f85b2 */ /* 0x001ee20008000100 */
[----:B------:R-:W-:Y:S01]  /*0540*/  SEL R18, RZ, 0x1, !P0 ;  /* 0x00000001ff127807 */ /* 0x000fe20004000000 */
[----:B------:R-:W-:Y:S01]  /*0550*/  @P3 IMAD.MOV.U32 R13, RZ, RZ, RZ ;  /* 0x000000ffff0d3224 */ /* 0x000fe200078e00ff */
[----:B------:R-:W-:Y:S01]  /*0560*/  ISETP.GE.U32.AND P1, PT, R11, 0x2, PT ;  /* 0x000000020b00780c */ /* 0x000fe20003f26070 */
[----:B------:R-:W-:-:S02]  /*0570*/  @!P3 IMAD.MOV.U32 R16, RZ, RZ, R8 ;  /* 0x000000ffff10b224 */ /* 0x000fc400078e0008 */
[----:B------:R-:W-:Y:S01]  /*0580*/  @P3 IMAD.IADD R17, R17, 0x1, R13 ;  /* 0x0000000111113824 */ /* 0x000fe200078e020d */
[----:B------:R-:W-:Y:S01]  /*0590*/  SEL R18, R18, 0x2, P1 ;  /* 0x0000000212127807 */ /* 0x000fe20000800000 */
[----:B------:R-:W-:Y:S01]  /*05a0*/  @!P3 IMAD.MOV.U32 R17, RZ, RZ, R9 ;  /* 0x000000ffff11b224 */ /* 0x000fe200078e0009 */
[----:B------:R0:W3:Y:S01]  /*05b0*/  @!UP1 SYNCS.EXCH.64 URZ, [UR8+0x48], UR4 ;  /* 0x00004804083f95b2 */ /* 0x0000e20008000100 */
[----:B------:R-:W-:Y:S01]  /*05c0*/  NOP ;  /* 0x0000000000007918 */ /* 0x000fe20000000000 */
[----:B0-----:R-:W-:-:S03]  /*05d0*/  UIMAD.WIDE.U32 UR4, UR6, UR7, URZ ;  /* 0x00000007060472a5 */ /* 0x001fc6000f8e003f */
[----:B------:R-:W-:Y:S02]  /*05e0*/  ULDC UR6, c[0x0][0x14] ;  /* 0x0000050000067ab9 */ /* 0x000fe40000000800 */
[----:B------:R-:W-:Y:S02]  /*05f0*/  UIMAD.WIDE.U32 UR54, UR4, UR6, URZ ;  /* 0x00000006043672a5 */ /* 0x000fe4000f8e003f */
[----:B------:R-:W-:-:S04]  /*0600*/  UIMAD UR45, UR5, UR6, URZ ;  /* 0x00000006052d72a4 */ /* 0x000fc8000f8e023f */
[----:B------:R-:W-:Y:S01]  /*0610*/  UIADD3 UR45, UR55, UR45, URZ ;  /* 0x0000002d372d7290 */ /* 0x000fe2000fffe03f */
[----:B---34-:R-:W-:Y:S06]  /*0620*/  BAR.SYNC.DEFER_BLOCKING 0x0 ;  /* 0x0000000000007b1d */ /* 0x018fec0000010000 */
[----:B------:R-:W-:Y:S05]  /*0630*/  @!P2 BRA `(.L_x_3) ;  /* 0x000000700000a947 */ /* 0x000fea0003800000 */
[----:B------:R-:W-:-:S13]  /*0640*/  ISETP.GT.U32.AND P0, PT, R11, 0x1, PT ;  /* 0x000000010b00780c */ /* 0x000fda0003f04070 */
[----:B------:R-:W-:Y:S05]  /*0650*/  @P0 EXIT ;  /* 0x000000000000094d */ /* 0x000fea0003800000 */
[----:B------:R-:W-:Y:S01]  /*0660*/  ULDC.64 UR4, c[0x0][0x650] ;  /* 0x0001940000047ab9 */ /* 0x000fe20000000a00 */
[----:B------:R-:W-:Y:S01]  /*0670*/  PRMT R3, RZ, 0x7610, R3 ;  /* 0x00007610ff037816 */ /* 0x000fe20000000003 */
[----:B------:R-:W-:Y:S01]  /*0680*/  IMAD.MOV.U32 R103, RZ, RZ, -0x1 ;  /* 0xffffffffff677424 */ /* 0x000fe200078e00ff */
[----:B------:R-:W-:Y:S01]  /*0690*/  ISETP.GE.U32.AND P0, PT, R16, UR4, PT ;  /* 0x0000000410007c0c */ /* 0x000fe2000bf06070 */
[----:B------:R-:W-:Y:S02]  /*06a0*/  IMAD.MOV.U32 R104, RZ, RZ, -0x1 ;  /* 0xffffffffff687424 */ /* 0x000fe400078e00ff */
[----:B------:R-:W-:Y:S01]  /*06b0*/  IMAD.MOV.U32 R89, RZ, RZ, -0x1 ;  /* 0xffffffffff597424 */ /* 0x000fe200078e00ff */
[----:B------:R-:W-:-:S13]  /*06c0*/  ISETP.GE.U32.AND.EX P0, PT, R17, UR5, PT, P0 ;  /* 0x0000000511007c0c */ /* 0x000fda000bf06100 */
[----:B------:R-:W-:Y:S05]  /*06d0*/  @P0 BRA `(.L_x_4) ;  /* 0x0000000400540947 */ /* 0x000fea0003800000 */
[----:B------:R-:W0:Y:S01]  /*06e0*/  LDC.64 R20, c[0x0][0x628] ;  /* 0x00018a00ff147b82 */ /* 0x000e220000000a00 */
[----:B------:R-:W-:Y:S02]  /*06f0*/  IMAD.MOV.U32 R8, RZ, RZ, R16 ;  /* 0x000000ffff087224 */ /* 0x000fe400078e0010 */
[----:B------:R-:W-:-:S05]  /*0700*/  IMAD.MOV.U32 R9, RZ, RZ, R17 ;  /* 0x000000ffff097224 */ /* 0x000fca00078e0011 */
[----:B------:R-:W1:Y:S08]  /*0710*/  LDC R14, c[0x0][0x630] ;  /* 0x00018c00ff0e7b82 */ /* 0x000e700000000800 */
[----:B------:R-:W2:Y:S01]  /*0720*/  LDC.64 R22, c[0x0][0x620] ;  /* 0x00018800ff167b82 */ /* 0x000ea20000000a00 */
[----:B0-----:R-:W-:-:S04]  /*0730*/  ISETP.NE.U32.AND P0, PT, R20, RZ, PT ;  /* 0x000000ff1400720c */ /* 0x001fc80003f05070 */
[----:B------:R-:W-:-:S13]  /*0740*/  ISETP.NE.AND.EX P0, PT, R21, RZ, PT, P0 ;  /* 0x000000ff1500720c */ /* 0x000fda0003f05300 */
[----:B-12---:R-:W-:Y:S05]  /*0750*/  @!P0 BRA `(.L_x_5) ;  /* 0x0000000000288947 */ /* 0x006fea0003800000 */
[----:B------:R-:W0:Y:S02]  /*0760*/  LDC R3, c[0x0][0x634] ;  /* 0x00018d00ff037b82 */ /* 0x000e240000000800 */
[----:B0-----:R-:W-:-:S05]  /*0770*/  IADD3 R3, P0, R16, R3, RZ ;  /* 0x0000000310037210 */ /* 0x001fca0007f1e0ff */
[----:B------:R-:W-:-:S04]  /*0780*/  IMAD.X R15, RZ, RZ, R17, P0 ;  /* 0x000000ffff0f7224 */ /* 0x000fc800000e0611 */
[----:B------:R-:W-:-:S04]  /*0790*/  IMAD.WIDE.U32 R8, R15, R20, RZ ;  /* 0x000000140f087225 */ /* 0x000fc800078e00ff */
[----:B------:R-:W-:-:S04]  /*07a0*/  IMAD.WIDE.U32 R10, P0, R3, R21, R8 ;  /* 0x00000015030a7225 */ /* 0x000fc80007800008 */
[----:B------:R-:W-:-:S04]  /*07b0*/  IMAD.WIDE.U32 R8, R3, R20, RZ ;  /* 0x0000001403087225 */ /* 0x000fc800078e00ff */
[----:B------:R-:W-:Y:S01]  /*07c0*/  IMAD.X R13, RZ, RZ, RZ, P0 ;  /* 0x000000ffff0d7224 */ /* 0x000fe200000e06ff */
[----:B------:R-:W-:Y:S01]  /*07d0*/  IADD3 RZ, P0, R9, R10, RZ ;  /* 0x0000000a09ff7210 */ /* 0x000fe20007f1e0ff */
[----:B------:R-:W-:-:S04]  /*07e0*/  IMAD.MOV.U32 R12, RZ, RZ, R11 ;  /* 0x000000ffff0c7224 */ /* 0x000fc800078e000b */
[----:B------:R-:W-:-:S08]  /*07f0*/  IMAD.WIDE.U32.X R8, R15, R21, R12, P0 ;  /* 0x000000150f087225 */ /* 0x000fd000000e040c */
.L_x_5:
[-CC-:B------:R-:W-:Y:S01]  /*0800*/  SHF.R.U64 R89, R8, R14.reuse, R9.reuse ;  /* 0x0000000e08597219 */ /* 0x180fe20000001209 */
[----:B------:R-:W0:Y:S01]  /*0810*/  LDC R12, c[0x0][0x618] ;  /* 0x00018600ff0c7b82 */ /* 0x000e220000000800 */
[----:B------:R-:W-:Y:S01]  /*0820*/  SHF.R.U32.HI R5, RZ, R14, R9 ;  /* 0x0000000eff057219 */ /* 0x000fe20000011609 */
[----:B------:R-:W-:Y:S01]  /*0830*/  ULDC UR4, c[0x0][0x150] ;  /* 0x0000540000047ab9 */ /* 0x000fe20000000800 */
[----:B------:R-:W-:Y:S02]  /*0840*/  IADD3 R11, P0, RZ, -R89, RZ ;  /* 0x80000059ff0b7210 */ /* 0x000fe40007f1e0ff */
[----:B------:R-:W-:-:S03]  /*0850*/  I2FP.F32.U32 R3, R4 ;  /* 0x0000000400037245 */ /* 0x000fc60000201000 */
[----:B------:R-:W1:Y:S01]  /*0860*/  LDC.64 R24, c[0x0][0x640] ;  /* 0x00019000ff187b82 */ /* 0x000e620000000a00 */
[----:B------:R-:W-:Y:S02]  /*0870*/  IMAD.X R13, RZ, RZ, ~R5, P0 ;  /* 0x000000ffff0d7224 */ /* 0x000fe400000e0e05 */
[----:B------:R-:W-:Y:S01]  /*0880*/  FMUL R3, R3, UR4 ;  /* 0x0000000403037c20 */ /* 0x000fe20008400000 */
[----:B------:R-:W-:Y:S01]  /*0890*/  IMAD.WIDE.U32 R8, R11, R22, R16 ;  /* 0x000000160b087225 */ /* 0x000fe200078e0010 */
[----:B------:R-:W-:-:S03]  /*08a0*/  ULDC UR4, c[0x0][0x154] ;  /* 0x0000550000047ab9 */ /* 0x000fc60000000800 */
[----:B------:R-:W-:Y:S01]  /*08b0*/  IMAD R10, R13, R22, RZ ;  /* 0x000000160d0a7224 */ /* 0x000fe200078e02ff */
[----:B------:R-:W2:Y:S01]  /*08c0*/  LDC R5, c[0x0][0x144] ;  /* 0x00005100ff057b82 */ /* 0x000ea20000000800 */
[----:B------:R-:W3:Y:S02]  /*08d0*/  F2I.U32.TRUNC.NTZ R3, R3 ;  /* 0x0000000300037305 */ /* 0x000ee4000020f000 */
[----:B------:R-:W-:-:S04]  /*08e0*/  IMAD R11, R11, R23, R10 ;  /* 0x000000170b0b7224 */ /* 0x000fc800078e020a */
[----:B------:R-:W-:Y:S01]  /*08f0*/  IMAD.IADD R9, R9, 0x1, R11 ;  /* 0x0000000109097824 */ /* 0x000fe200078e020b */
[----:B------:R-:W4:Y:S01]  /*0900*/  LDC R14, c[0x0][0x608] ;  /* 0x00018200ff0e7b82 */ /* 0x000f220000000800 */
[----:B------:R-:W-:-:S03]  /*0910*/  IMAD.MOV.U32 R11, RZ, RZ, -0x1 ;  /* 0xffffffffff0b7424 */ /* 0x000fc600078e00ff */
[----:B0-----:R-:W-:Y:S02]  /*0920*/  SHF.R.U64 R20, R8, R12, R9 ;  /* 0x0000000c08147219 */ /* 0x001fe40000001209 */
[----:B------:R-:W-:Y:S02]  /*0930*/  I2FP.F32.U32 R8, R6 ;  /* 0x0000000600087245 */ /* 0x000fe40000201000 */
[----:B------:R-:W0:Y:S01]  /*0940*/  LDC R22, c[0x0][0x658] ;  /* 0x00019600ff167b82 */ /* 0x000e220000000800 */
[----:B-1----:R-:W-:Y:S01]  /*0950*/  ISETP.NE.U32.AND P0, PT, R24, RZ, PT ;  /* 0x000000ff1800720c */ /* 0x002fe20003f05070 */
[----:B---3--:R-:W-:Y:S01]  /*0960*/  IMAD.MOV R10, RZ, RZ, -R3 ;  /* 0x000000ffff0a7224 */ /* 0x008fe200078e0a03 */
[----:B------:R-:W-:Y:S01]  /*0970*/  SHF.R.U32.HI R9, RZ, R12, R9 ;  /* 0x0000000cff097219 */ /* 0x000fe20000011609 */
[----:B------:R-:W-:Y:S01]  /*0980*/  FMUL R8, R8, UR4 ;  /* 0x0000000408087c20 */ /* 0x000fe20008400000 */
[----:B------:R-:W-:-:S03]  /*0990*/  ISETP.NE.AND.EX P0, PT, R25, RZ, PT, P0 ;  /* 0x000000ff1900720c */ /* 0x000fc60003f05300 */
[----:B------:R-:W1:Y:S01]  /*09a0*/  LDC R15, c[0x0][0x148] ;  /* 0x00005200ff0f7b82 */ /* 0x000e620000000800 */
[----:B--2---:R-:W-:-:S07]  /*09b0*/  IMAD R3, R5, R10, R4 ;  /* 0x0000000a05037224 */ /* 0x004fce00078e0204 */
[----:B------:R-:W2:Y:S01]  /*09c0*/  LDC R21, c[0x0][0x600] ;  /* 0x00018000ff157b82 */ /* 0x000ea20000000800 */
[-CC-:B----4-:R-:W-:Y:S02]  /*09d0*/  SHF.R.U64 R26, R20, R14.reuse, R9.reuse ;  /* 0x0000000e141a7219 */ /* 0x190fe40000001209 */
[----:B------:R-:W-:Y:S01]  /*09e0*/  SHF.R.U32.HI R5, RZ, R14, R9 ;  /* 0x0000000eff057219 */ /* 0x000fe20000011609 */
[----:B------:R-:W-:Y:S01]  /*09f0*/  IMAD.MOV.U32 R9, RZ, RZ, 0x1 ;  /* 0x00000001ff097424 */ /* 0x000fe200078e00ff */
[----:B------:R3:W4:Y:S03]  /*0a00*/  F2I.U32.TRUNC.NTZ R14, R8 ;  /* 0x00000008000e7305 */ /* 0x000726000020f000 */
[----:B------:R-:W1:Y:S01]  /*0a10*/  LDC R23, c[0x0][0x648] ;  /* 0x00019200ff177b82 */ /* 0x000e620000000800 */
[-C--:B0-----:R-:W-:Y:S02]  /*0a20*/  SHF.L.U32 R4, R11, R22.reuse, RZ ;  /* 0x000000160b047219 */ /* 0x081fe400000006ff */
[----:B------:R-:W-:-:S02]  /*0a30*/  SHF.R.U64 R28, R26, R22, R5 ;  /* 0x000000161a1c7219 */ /* 0x000fc40000001205 */
[----:B------:R-:W-:Y:S02]  /*0a40*/  LOP3.LUT R13, RZ, R4, RZ, 0x33, !PT ;  /* 0x00000004ff0d7212 */ /* 0x000fe400078e33ff */
[-C--:B------:R-:W-:Y:S01]  /*0a50*/  SHF.R.U32.HI R5, RZ, R22.reuse, R5 ;  /* 0x00000016ff057219 */ /* 0x080fe20000011605 */
[----:B------:R-:W0:Y:S01]  /*0a60*/  LDC R27, c[0x0][0x638] ;  /* 0x00018e00ff1b7b82 */ /* 0x000e220000000800 */
[----:B------:R-:W-:Y:S01]  /*0a70*/  SHF.L.U32 R12, R9, R22, RZ ;  /* 0x00000016090c7219 */ /* 0x000fe200000006ff */
[----:B------:R-:W-:-:S06]  /*0a80*/  IMAD.MOV.U32 R4, RZ, RZ, R28 ;  /* 0x000000ffff047224 */ /* 0x000fcc00078e001c */
[----:B------:R-:W0:Y:S01]  /*0a90*/  LDC R103, c[0x0][0x610] ;  /* 0x00018400ff677b82 */ /* 0x000e220000000800 */
[----:B---34-:R-:W-:Y:S05]  /*0aa0*/  @!P0 BRA `(.L_x_6) ;  /* 0x0000000000288947 */ /* 0x018fea0003800000 */
[----:B------:R-:W3:Y:S02]  /*0ab0*/  LDC R11, c[0x0][0x64c] ;  /* 0x00019300ff0b7b82 */ /* 0x000ee40000000800 */
[----:B---3--:R-:W-:-:S05]  /*0ac0*/  IADD3 R11, P0, R28, R11, RZ ;  /* 0x0000000b1c0b7210 */ /* 0x008fca0007f1e0ff */
        /* <DEDUP_REMOVED lines=8> */
.L_x_6:
[----:B-1----:R-:W-:Y:S01]  /*0b50*/  SHF.R.U64 R4, R4, R23, R5 ;  /* 0x0000001704047219 */ /* 0x002fe20000001205 */
[----:B--2---:R-:W-:Y:S01]  /*0b60*/  VIADD R5, R21, 0xffffffff ;  /* 0xffffffff15057836 */ /* 0x004fe20000000000 */
[----:B------:R-:W-:Y:S01]  /*0b70*/  LOP3.LUT R13, R26, R13, RZ, 0xc0, !PT ;  /* 0x0000000d1a0d7212 */ /* 0x000fe200078ec0ff */
[----:B------:R-:W-:Y:S02]  /*0b80*/  IMAD.MOV R14, RZ, RZ, -R14 ;  /* 0x000000ffff0e7224 */ /* 0x000fe400078e0a0e */
[----:B------:R-:W-:Y:S01]  /*0b90*/  IMAD.MOV R8, RZ, RZ, -R4 ;  /* 0x000000ffff087224 */ /* 0x000fe200078e0a04 */
[----:B------:R-:W-:Y:S01]  /*0ba0*/  LOP3.LUT R5, R20, R5, RZ, 0xc0, !PT ;  /* 0x0000000514057212 */ /* 0x000fe200078ec0ff */
[----:B------:R-:W-:Y:S02]  /*0bb0*/  IMAD R12, R12, R4, R13 ;  /* 0x000000040c0c7224 */ /* 0x000fe400078e020d */
[----:B------:R-:W-:Y:S02]  /*0bc0*/  @P3 IMAD R3, R15, R14, R6 ;  /* 0x0000000e0f033224 */ /* 0x000fe400078e0206 */
[----:B0-----:R-:W-:-:S02]  /*0bd0*/  IMAD R4, R8, R27, R28 ;  /* 0x0000001b08047224 */ /* 0x001fc400078e021c */
[----:B------:R-:W-:Y:S02]  /*0be0*/  IMAD R103, R12, R103, R3 ;  /* 0x000000670c677224 */ /* 0x000fe400078e0203 */
[----:B------:R-:W-:Y:S02]  /*0bf0*/  IMAD R4, R4, R21, R5 ;  /* 0x0000001504047224 */ /* 0x000fe400078e0205 */
[----:B------:R-:W-:-:S03]  /*0c00*/  IMAD.MOV.U32 R3, RZ, RZ, 0x1 ;  /* 0x00000001ff037424 */ /* 0x000fc600078e00ff */
[----:B------:R-:W-:Y:S02]  /*0c10*/  SEL R104, R4, R103, !P3 ;  /* 0x0000006704687207 */ /* 0x000fe40005800000 */
[----:B------:R-:W-:-:S07]  /*0c20*/  SEL R103, R103, R4, !P3 ;  /* 0x0000000467677207 */ /* 0x000fce0005800000 */
.L_x_4:
[----:B------:R-:W-:-:S08]  /*0c30*/  NOP ;  /* 0x0000000000007918 */ /* 0x000fd00000000000 */
[----:B------:R-:W0:Y:S02]  /*0c40*/  USETMAXREG.TRY_ALLOC.CTAPOOL UP0, 0xe8 ;  /* 0x000000e8000079c8 */ /* 0x000e240008000600 */
[----:B0-----:R-:W-:-:S13]  /*0c50*/  PLOP3.LUT P0, PT, PT, PT, UP0, 0x80, 0x0 ;  /* 0x000000000000781c */ /* 0x001fda0003f0f008 */
[----:B------:R-:W-:Y:S05]  /*0c60*/  @!P0 BRA `(.L_x_4) ;  /* 0xfffffffc00f08947 */ /* 0x000fea000383ffff */
[----:B------:R-:W-:Y:S01]  /*0c70*/  ULDC.64 UR4, c[0x0][0x598] ;  /* 0x0001660000047ab9 */ /* 0x000fe20000000a00 */
[----:B------:R-:W-:Y:S01]  /*0c80*/  ULDC.64 UR36, c[0x0][0x208] ;  /* 0x0000820000247ab9 */ /* 0x000fe20000000a00 */
[----:B------:R-:W-:-:S04]  /*0c90*/  ISETP.NE.U32.AND P0, PT, RZ, UR4, PT ;  /* 0x00000004ff007c0c */ /* 0x000fc8000bf05070 */
[----:B------:R-:W-:-:S13]  /*0ca0*/  ISETP.NE.AND.EX P0, PT, RZ, UR5, PT, P0 ;  /* 0x00000005ff007c0c */ /* 0x000fda000bf05300 */
[----:B------:R-:W-:Y:S05]  /*0cb0*/  @!P0 BRA `(.L_x_7) ;  /* 0x00000000001c8947 */ /* 0x000fea0003800000 */
[----:B------:R-:W0:Y:S02]  /*0cc0*/  LDC.64 R4, c[0x0][0x598] ;  /* 0x00016600ff047b82 */ /* 0x000e240000000a00 */
[----:B0-----:R-:W2:Y:S02]  /*0cd0*/  LDG.E.64 R4, desc[UR36][R4.64] ;  /* 0x0000002404047981 */ /* 0x001ea4000c1e1b00 */
[----:B--2---:R-:W-:-:S04]  /*0ce0*/  ISETP.NE.U32.AND P0, PT, R4, RZ, PT ;  /* 0x000000ff0400720c */ /* 0x004fc80003f05070 */
[----:B------:R-:W-:-:S13]  /*0cf0*/  ISETP.NE.AND.EX P0, PT, R5, RZ, PT, P0 ;  /* 0x000000ff0500720c */ /* 0x000fda0003f05300 */
[----:B------:R-:W-:Y:S05]  /*0d00*/  @!P0 BRA `(.L_x_7) ;  /* 0x0000000000088947 */ /* 0x000fea0003800000 */
[----:B------:R0:W5:Y:S01]  /*0d10*/  LD.E R88, desc[UR36][R4.64] ;  /* 0x0000002404587980 */ /* 0x000162000c101900 */
[----:B------:R-:W-:Y:S05]  /*0d20*/  BRA `(.L_x_8) ;  /* 0x0000000000247947 */ /* 0x000fea0003800000 */
.L_x_7:
[----:B------:R-:W-:Y:S02]  /*0d30*/  ULDC.64 UR4, c[0x0][0x588] ;  /* 0x0001620000047ab9 */ /* 0x000fe40000000a00 */
[----:B------:R-:W-:-:S04]  /*0d40*/  ISETP.NE.U32.AND P0, PT, RZ, UR4, PT ;  /* 0x00000004ff007c0c */ /* 0x000fc8000bf05070 */
[----:B------:R-:W-:-:S13]  /*0d50*/  ISETP.NE.AND.EX P0, PT, RZ, UR5, PT, P0 ;  /* 0x00000005ff007c0c */ /* 0x000fda000bf05300 */
[----:B------:R-:W-:Y:S05]  /*0d60*/  @!P0 BRA `(.L_x_9) ;  /* 0x00000000000c8947 */ /* 0x000fea0003800000 */
[----:B------:R-:W0:Y:S02]  /*0d70*/  LDC.64 R4, c[0x0][0x588] ;  /* 0x00016200ff047b82 */ /* 0x000e240000000a00 */
[----:B0-----:R1:W5:Y:S01]  /*0d80*/  LDG.E R88, desc[UR36][R4.64] ;  /* 0x0000002404587981 */ /* 0x001362000c1e1900 */
[----:B------:R-:W-:Y:S05]  /*0d90*/  BRA `(.L_x_8) ;  /* 0x0000000000087947 */ /* 0x000fea0003800000 */
.L_x_9:
[----:B------:R-:W-:Y:S02]  /*0da0*/  ULDC UR4, c[0x0][0x580] ;  /* 0x0001600000047ab9 */ /* 0x000fe40000000800 */
[----:B------:R-:W-:-:S07]  /*0db0*/  IMAD.U32 R88, RZ, RZ, UR4 ;  /* 0x00000004ff587e24 */ /* 0x000fce000f8e00ff */
.L_x_8:
[----:B------:R-:W-:Y:S02]  /*0dc0*/  ULDC.64 UR4, c[0x0][0x5a0] ;  /* 0x0001680000047ab9 */ /* 0x000fe40000000a00 */
[----:B------:R-:W-:-:S04]  /*0dd0*/  ISETP.NE.U32.AND P0, PT, RZ, UR4, PT ;  /* 0x00000004ff007c0c */ /* 0x000fc8000bf05070 */
[----:B------:R-:W-:-:S13]  /*0de0*/  ISETP.NE.AND.EX P0, PT, RZ, UR5, PT, P0 ;  /* 0x00000005ff007c0c */ /* 0x000fda000bf05300 */
[----:B------:R-:W-:Y:S05]  /*0df0*/  @!P0 BRA `(.L_x_10) ;  /* 0x00000000001c8947 */ /* 0x000fea0003800000 */
[----:B01----:R-:W0:Y:S02]  /*0e00*/  LDC.64 R4, c[0x0][0x5a0] ;  /* 0x00016800ff047b82 */ /* 0x003e240000000a00 */
[----:B0-----:R-:W2:Y:S02]  /*0e10*/  LDG.E.64 R4, desc[UR36][R4.64] ;  /* 0x0000002404047981 */ /* 0x001ea4000c1e1b00 */
[----:B--2---:R-:W-:-:S04]  /*0e20*/  ISETP.NE.U32.AND P0, PT, R4, RZ, PT ;  /* 0x000000ff0400720c */ /* 0x004fc80003f05070 */
[----:B------:R-:W-:-:S13]  /*0e30*/  ISETP.NE.AND.EX P0, PT, R5, RZ, PT, P0 ;  /* 0x000000ff0500720c */ /* 0x000fda0003f05300 */
[----:B------:R-:W-:Y:S05]  /*0e40*/  @!P0 BRA `(.L_x_10) ;  /* 0x0000000000088947 */ /* 0x000fea0003800000 */
[----:B------:R0:W5:Y:S01]  /*0e50*/  LD.E R92, desc[UR36][R4.64] ;  /* 0x00000024045c7980 */ /* 0x000162000c101900 */
[----:B------:R-:W-:Y:S05]  /*0e60*/  BRA `(.L_x_11) ;  /* 0x0000000000247947 */ /* 0x000fea0003800000 */
.L_x_10:
[----:B------:R-:W-:Y:S02]  /*0e70*/  ULDC.64 UR4, c[0x0][0x590] ;  /* 0x0001640000047ab9 */ /* 0x000fe40000000a00 */
[----:B------:R-:W-:-:S04]  /*0e80*/  ISETP.NE.U32.AND P0, PT, RZ, UR4, PT ;  /* 0x00000004ff007c0c */ /* 0x000fc8000bf05070 */
[----:B------:R-:W-:-:S13]  /*0e90*/  ISETP.NE.AND.EX P0, PT, RZ, UR5, PT, P0 ;  /* 0x00000005ff007c0c */ /* 0x000fda000bf05300 */
[----:B------:R-:W-:Y:S05]  /*0ea0*/  @!P0 BRA `(.L_x_12) ;  /* 0x00000000000c8947 */ /* 0x000fea0003800000 */
[----:B------:R-:W2:Y:S02]  /*0eb0*/  LDC.64 R92, c[0x0][0x590] ;  /* 0x00016400ff5c7b82 */ /* 0x000ea40000000a00 */
[----:B--2---:R2:W5:Y:S01]  /*0ec0*/  LDG.E R92, desc[UR36][R92.64] ;  /* 0x000000245c5c7981 */ /* 0x004562000c1e1900 */
[----:B------:R-:W-:Y:S05]  /*0ed0*/  BRA `(.L_x_11) ;  /* 0x0000000000087947 */ /* 0x000fea0003800000 */
.L_x_12:
[----:B------:R-:W-:Y:S02]  /*0ee0*/  ULDC UR4, c[0x0][0x584] ;  /* 0x0001610000047ab9 */ /* 0x000fe40000000800 */
[----:B------:R-:W-:-:S07]  /*0ef0*/  IMAD.U32 R92, RZ, RZ, UR4 ;  /* 0x00000004ff5c7e24 */ /* 0x000fce000f8e00ff */
.L_x_11:
[----:B------:R-:W-:-:S13]  /*0f00*/  LOP3.LUT P0, RZ, R3, 0xff, RZ, 0xc0, !PT ;  /* 0x000000ff03ff7812 */ /* 0x000fda000780c0ff */
[----:B------:R-:W-:Y:S05]  /*0f10*/  @!P0 EXIT ;  /* 0x000000000000894d */ /* 0x000fea0003800000 */
[----:B------:R-:W3:Y:S01]  /*0f20*/  LDC R96, c[0x0][0x658] ;  /* 0x00019600ff607b82 */ /* 0x000ee20000000800 */
[----:B------:R-:W-:Y:S01]  /*0f30*/  LOP3.LUT R94, R0, 0x3, RZ, 0xc0, !PT ;  /* 0x00000003005e7812 */ /* 0x000fe200078ec0ff */
[----:B------:R-:W-:Y:S01]  /*0f40*/  ULDC.64 UR4, c[0x0][0x288] ;  /* 0x0000a20000047ab9 */ /* 0x000fe20000000a00 */
[----:B--2---:R-:W-:Y:S01]  /*0f50*/  SHF.R.U32.HI R93, RZ, 0x2, R0 ;  /* 0x00000002ff5d7819 */ /* 0x004fe20000011600 */
[----:B01----:R-:W-:Y:S01]  /*0f60*/  IMAD.U32 R5, RZ, RZ, UR4 ;  /* 0x00000004ff057e24 */ /* 0x003fe2000f8e00ff */
[----:B------:R-:W-:Y:S01]  /*0f70*/  LOP3.LUT R7, R7, 0x1, RZ, 0xc0, !PT ;  /* 0x0000000107077812 */ /* 0x000fe200078ec0ff */
[----:B------:R-:W-:Y:S01]  /*0f80*/  IMAD.SHL.U32 R4, R94, 0x8, RZ ;  /* 0x000000085e047824 */ /* 0x000fe200078e00ff */
[----:B------:R-:W-:Y:S01]  /*0f90*/  LOP3.LUT R3, R93, 0x3, RZ, 0xc0, !PT ;  /* 0x000000035d037812 */ /* 0x000fe200078ec0ff */
[----:B------:R-:W0:Y:S01]  /*0fa0*/  LDC.64 R98, c[0x0][0x5c8] ;  /* 0x00017200ff627b82 */ /* 0x000e220000000a00 */
[----:B------:R-:W-:Y:S01]  /*0fb0*/  SHF.R.U32.HI R32, RZ, 0x1, R32 ;  /* 0x00000001ff207819 */ /* 0x000fe20000011620 */
[----:B------:R-:W-:Y:S01]  /*0fc0*/  IMAD.SHL.U32 R90, R7, 0x40, RZ ;  /* 0x00000040075a7824 */ /* 0x000fe200078e00ff */
[----:B------:R-:W-:Y:S01]  /*0fd0*/  LOP3.LUT R4, R4, 0x18, R3, 0xe2, !PT ;  /* 0x0000001804047812 */ /* 0x000fe200078ee203 */
[----:B------:R-:W-:Y:S01]  /*0fe0*/  UIADD3 UR4, UR5, 0x3f, URZ ;  /* 0x0000003f05047890 */ /* 0x000fe2000fffe03f */
[C---:B------:R-:W-:Y:S01]  /*0ff0*/  LOP3.LUT R3, R93.reuse, 0x7, RZ, 0xc0, !PT ;  /* 0x000000075d037812 */ /* 0x040fe200078ec0ff */
[----:B------:R-:W-:Y:S01]  /*1000*/  IMAD R94, R94, -0x2, R5 ;  /* 0xfffffffe5e5e7824 */ /* 0x000fe200078e0205 */
[----:B------:R-:W-:Y:S01]  /*1010*/  LOP3.LUT R32, R32, 0x30, RZ, 0xc0, !PT ;  /* 0x0000003020207812 */ /* 0x000fe200078ec0ff */
[----:B------:R-:W1:Y:S01]  /*1020*/  LDC R100, c[0x0][0x600] ;  /* 0x00018000ff647b82 */ /* 0x000e620000000800 */
[----:B------:R-:W-:Y:S01]  /*1030*/  LOP3.LUT P0, RZ, R93, 0x4, RZ, 0xc0, !PT ;  /* 0x000000045dff7812 */ /* 0x000fe2000780c0ff */
[----:B------:R-:W-:Y:S01]  /*1040*/  USHF.R.S32.HI UR5, URZ, 0x1f, UR4 ;  /* 0x0000001f3f057899 */ /* 0x000fe20008011404 */
[--C-:B------:R-:W-:Y:S01]  /*1050*/  LOP3.LUT R90, R90, 0x40, R3.reuse, 0xe2, !PT ;  /* 0x000000405a5a7812 */ /* 0x100fe200078ee203 */
[----:B------:R-:W-:Y:S01]  /*1060*/  IMAD.SHL.U32 R95, R0, 0x20, RZ ;  /* 0x00000020005f7824 */ /* 0x000fe200078e00ff */
[----:B------:R-:W-:Y:S01]  /*1070*/  IADD3 R6, RZ, -R32, -R3 ;  /* 0x80000020ff067210 */ /* 0x000fe20007ffe803 */
[----:B------:R-:W-:Y:S01]  /*1080*/  IMAD.MOV.U32 R5, RZ, RZ, 0x1 ;  /* 0x00000001ff057424 */ /* 0x000fe200078e00ff */
[----:B------:R-:W-:Y:S01]  /*1090*/  P2R R3, PR, RZ, 0x1 ;  /* 0x00000001ff037803 */ /* 0x000fe20000000000 */
[----:B------:R-:W-:Y:S01]  /*10a0*/  IMAD.MOV.U32 R3, RZ, RZ, -0x1 ;  /* 0xffffffffff037424 */ /* 0x000fe200078e00ff */
[----:B------:R-:W-:Y:S01]  /*10b0*/  ULEA.HI UR5, UR5, UR4, URZ, 0x6 ;  /* 0x0000000405057291 */ /* 0x000fe2000f8f303f */
[----:B------:R-:W-:Y:S01]  /*10c0*/  LOP3.LUT R4, R4, 0x4, R93, 0xf8, !PT ;  /* 0x0000000404047812 */ /* 0x000fe200078ef85d */
[----:B------:R-:W-:Y:S01]  /*10d0*/  IMAD R6, R7, -0x40, R6 ;  /* 0xffffffc007067824 */ /* 0x000fe200078e0206 */
[----:B------:R-:W-:Y:S01]  /*10e0*/  LOP3.LUT R19, R0, 0x80, RZ, 0xc0, !PT ;  /* 0x0000008000137812 */ /* 0x000fe200078ec0ff */
[----:B------:R-:W-:Y:S01]  /*10f0*/  ULDC UR4, c[0x0][0x284] ;  /* 0x0000a10000047ab9 */ /* 0x000fe20000000800 */
[----:B---3--:R-:W-:Y:S01]  /*1100*/  SHF.L.U32 R3, R3, R96, RZ ;  /* 0x0000006003037219 */ /* 0x008fe200000006ff */
[----:B------:R-:W-:Y:S01]  /*1110*/  USHF.R.S32.HI UR40, URZ, 0x6, UR5 ;  /* 0x000000063f287899 */ /* 0x000fe20008011405 */
[C---:B0-----:R-:W-:Y:S01]  /*1120*/  SHF.L.U64.HI R97, R98.reuse, 0x3, R99 ;  /* 0x0000000362617819 */ /* 0x041fe20000010263 */
[----:B------:R-:W-:Y:S01]  /*1130*/  IMAD.SHL.U32 R98, R98, 0x8, RZ ;  /* 0x0000000862627824 */ /* 0x000fe200078e00ff */
[----:B------:R-:W-:Y:S01]  /*1140*/  LOP3.LUT R90, R90, R32, RZ, 0xfc, !PT ;  /* 0x000000205a5a7212 */ /* 0x000fe200078efcff */
[----:B------:R-:W-:Y:S01]  /*1150*/  IMAD.SHL.U32 R99, R0, 0x2, RZ ;  /* 0x0000000200637824 */ /* 0x000fe200078e00ff */
[----:B------:R-:W-:Y:S01]  /*1160*/  LOP3.LUT R95, R4, 0x1c00, R95, 0xf8, !PT ;  /* 0x00001c00045f7812 */ /* 0x000fe200078ef85f */
[----:B------:R-:W-:Y:S01]  /*1170*/  VIADD R102, R6, UR4 ;  /* 0x0000000406667c36 */ /* 0x000fe20008000000 */
[----:B------:R-:W-:Y:S01]  /*1180*/  SHF.L.U32 R96, R5, R96, RZ ;  /* 0x0000006005607219 */ /* 0x000fe200000006ff */
[----:B------:R-:W-:Y:S01]  /*1190*/  IMAD.MOV.U32 R91, RZ, RZ, RZ ;  /* 0x000000ffff5b7224 */ /* 0x000fe200078e00ff */
[----:B------:R-:W-:Y:S01]  /*11a0*/  LOP3.LUT R105, R18, 0x1, RZ, 0xfc, !PT ;  /* 0x0000000112697812 */ /* 0x000fe200078efcff */
[----:B-1----:R-:W-:Y:S01]  /*11b0*/  VIADD R100, R100, 0xffffffff ;  /* 0xffffffff64647836 */ /* 0x002fe20000000000 */
[----:B------:R-:W-:Y:S01]  /*11c0*/  SHF.R.U32.HI R19, RZ, 0x7, R19 ;  /* 0x00000007ff137819 */ /* 0x000fe20000011613 */
[----:B------:R-:W-:Y:S01]  /*11d0*/  UIADD3 UR41, UR40, -0x1, URZ ;  /* 0xffffffff28297890 */ /* 0x000fe2000fffe03f */
[----:B------:R-:W-:Y:S01]  /*11e0*/  LOP3.LUT R101, RZ, R3, RZ, 0x33, !PT ;  /* 0x00000003ff657212 */ /* 0x000fe200078e33ff */
[----:B------:R-:W-:Y:S01]  /*11f0*/  UMOV UR38, URZ ;  /* 0x0000003f00267c82 */ /* 0x000fe20008000000 */
[----:B------:R-:W-:-:S09]  /*1200*/  UMOV UR39, URZ ;  /* 0x0000003f00277c82 */ /* 0x000fd20008000000 */
.L_x_169:
[----:B0-----:R-:W0:Y:S01]  /*1210*/  S2R R3, SR_CgaCtaId ;  /* 0x0000000000037919 */ /* 0x001e220000008800 */
[----:B------:R-:W-:-:S04]  /*1220*/  MOV R0, 0x400 ;  /* 0x0000040000007802 */ /* 0x000fc80000000f00 */
[----:B0-----:R-:W-:-:S05]  /*1230*/  LEA R24, R3, R0, 0x18 ;  /* 0x0000000003187211 */ /* 0x001fca00078ec0ff */
[----:B------:R-:W-:-:S05]  /*1240*/  VIADD R0, R24, 0x800 ;  /* 0x0000080018007836 */ /* 0x000fca0000000000 */
[----:B------:R-:W-:-:S13]  /*1250*/  LOP3.LUT P0, RZ, R0, 0x9f, RZ, 0xc0, !PT ;  /* 0x0000009f00ff7812 */ /* 0x000fda000780c0ff */
[----:B-12345:R-:W-:Y:S05]  /*1260*/  @!P0 BRA `(.L_x_13) ;  /* 0x0000000000408947 */ /* 0x03efea0003800000 */
[----:B------:R-:W-:Y:S01]  /*1270*/  MOV R0, 0x0 ;  /* 0x0000000000007802 */ /* 0x000fe20000000f00 */
[----:B------:R-:W-:Y:S01]  /*1280*/  ULDC.64 UR4, c[0x4][0x70] ;  /* 0x01001c0000047ab9 */ /* 0x000fe20000000a00 */
[----:B------:R-:W-:Y:S01]  /*1290*/  ULDC.64 UR6, c[0x4][0x8] ;  /* 0x0100020000067ab9 */ /* 0x000fe20000000a00 */
[----:B------:R-:W-:Y:S01]  /*12a0*/  IMAD.U32 R4, RZ, RZ, UR4 ;  /* 0x00000004ff047e24 */ /* 0x000fe2000f8e00ff */
[----:B------:R0:W1:Y:S01]  /*12b0*/  LDC.64 R14, c[0x4][R0] ;  /* 0x01000000000e7b82 */ /* 0x0000620000000a00 */
[----:B------:R-:W-:Y:S01]  /*12c0*/  IMAD.U32 R5, RZ, RZ, UR5 ;  /* 0x00000005ff057e24 */ /* 0x000fe2000f8e00ff */
[----:B------:R-:W-:Y:S01]  /*12d0*/  ULDC.64 UR4, c[0x4][0x78] ;  /* 0x01001e0000047ab9 */ /* 0x000fe20000000a00 */
[----:B------:R-:W-:Y:S02]  /*12e0*/  IMAD.U32 R10, RZ, RZ, UR6 ;  /* 0x00000006ff0a7e24 */ /* 0x000fe4000f8e00ff */
[----:B------:R-:W-:Y:S02]  /*12f0*/  IMAD.U32 R6, RZ, RZ, UR4 ;  /* 0x00000004ff067e24 */ /* 0x000fe4000f8e00ff */
[----:B------:R-:W-:-:S02]  /*1300*/  IMAD.U32 R7, RZ, RZ, UR5 ;  /* 0x00000005ff077e24 */ /* 0x000fc4000f8e00ff */
[----:B------:R-:W-:Y:S02]  /*1310*/  IMAD.U32 R11, RZ, RZ, UR7 ;  /* 0x00000007ff0b7e24 */ /* 0x000fe4000f8e00ff */
[----:B------:R-:W-:Y:S02]  /*1320*/  IMAD.MOV.U32 R8, RZ, RZ, 0x70 ;  /* 0x00000070ff087424 */ /* 0x000fe400078e00ff */
[----:B------:R-:W-:Y:S02]  /*1330*/  IMAD.MOV.U32 R12, RZ, RZ, 0x1 ;  /* 0x00000001ff0c7424 */ /* 0x000fe400078e00ff */
[----:B0-----:R-:W-:-:S07]  /*1340*/  IMAD.MOV.U32 R13, RZ, RZ, RZ ;  /* 0x000000ffff0d7224 */ /* 0x001fce00078e00ff */
[----:B------:R-:W-:-:S07]  /*1350*/  LEPC R20, `(.L_x_13) ;  /* 0x000000001014794e */ /* 0x000fce0000000000 */
[----:B-1---5:R-:W-:Y:S05]  /*1360*/  CALL.ABS.NOINC R14 ;  /* 0x000000000e007343 */ /* 0x022fea0003c00000 */
.L_x_13:
[----:B------:R-:W-:-:S05]  /*1370*/  VIADD R25, R24, 0x18800 ;  /* 0x0001880018197836 */ /* 0x000fca0000000000 */
[----:B------:R-:W-:-:S13]  /*1380*/  LOP3.LUT P0, RZ, R25, 0x3ff, RZ, 0xc0, !PT ;  /* 0x000003ff19ff7812 */ /* 0x000fda000780c0ff */
[----:B------:R-:W-:Y:S05]  /*1390*/  @!P0 BRA `(.L_x_14) ;  /* 0x00000000007c8947 */ /* 0x000fea0003800000 */
        /* <DEDUP_REMOVED lines=16> */
.L_x_15:
[----:B------:R-:W0:Y:S01]  /*14a0*/  LDC.64 R22, c[0x4][R22] ;  /* 0x0100000016167b82 */ /* 0x000e220000000a00 */
[----:B------:R-:W-:Y:S01]  /*14b0*/  ULDC.64 UR4, c[0x4][0x70] ;  /* 0x01001c0000047ab9 */ /* 0x000fe20000000a00 */
[----:B------:R-:W-:Y:S01]  /*14c0*/  ULDC.64 UR6, c[0x4][0x10] ;  /* 0x0100040000067ab9 */ /* 0x000fe20000000a00 */
[----:B------:R-:W-:Y:S02]  /*14d0*/  IMAD.U32 R4, RZ, RZ, UR4 ;  /* 0x00000004ff047e24 */ /* 0x000fe4000f8e00ff */
        /* <DEDUP_REMOVED lines=8> */
[----:B------:R-:W-:-:S07]  /*1560*/  IMAD.MOV.U32 R13, RZ, RZ, RZ ;  /* 0x000000ffff0d7224 */ /* 0x000fce00078e00ff */
[----:B------:R-:W-:-:S07]  /*1570*/  LEPC R20, `(.L_x_14) ;  /* 0x000000001014794e */ /* 0x000fce0000000000 */
[----:B0-----:R-:W-:Y:S05]  /*1580*/  CALL.ABS.NOINC R22 ;  /* 0x0000000016007343 */ /* 0x001fea0003c00000 */
.L_x_14:
[----:B------:R-:W-:Y:S01]  /*1590*/  UMOV UR4, 0xffffffff ;  /* 0xffffffff00047882 */ /* 0x000fe20000000000 */
[----:B------:R-:W-:Y:S02]  /*15a0*/  ISETP.NE.AND P0, PT, R105, 0x3, PT ;  /* 0x000000036900780c */ /* 0x000fe40003f05270 */
[----:B------:R-:W-:Y:S11]  /*15b0*/  BRA.DIV UR4, `(.L_x_16) ;  /* 0x0000007e04487947 */ /* 0x000ff6000b800000 */
.L_x_196:
[----:B------:R-:W-:Y:S05]  /*15c0*/  @!P0 BRA `(.L_x_17) ;  /* 0x0000000000048947 */ /* 0x000fea0003800000 */
[----:B------:R-:W-:Y:S01]  /*15d0*/  BPT.TRAP 0x1 ;  /* 0x000000040000795c */ /* 0x000fe20000300000 */
.L_x_17:
[----:B------:R-:W-:Y:S02]  /*15e0*/  IMAD.U32 R0, RZ, RZ, UR38 ;  /* 0x00000026ff007e24 */ /* 0x000fe4000f8e00ff */
[----:B------:R-:W-:-:S03]  /*15f0*/  IMAD.U32 R3, RZ, RZ, UR39 ;  /* 0x00000027ff037e24 */ /* 0x000fc6000f8e00ff */
[----:B------:R-:W-:Y:S01]  /*1600*/  SHF.L.U32 R0, R0, 0x1f, RZ ;  /* 0x0000001f00007819 */ /* 0x000fe200000006ff */
[----:B------:R-:W-:-:S04]  /*1610*/  IMAD R3, R3, 0x8, R24 ;  /* 0x0000000803037824 */ /* 0x000fc800078e0218 */
[----:B------:R0:W1:Y:S01]  /*1620*/  SYNCS.PHASECHK.TRANS64.TRYWAIT P1, [R3+URZ], R0 ;  /* 0x00000000030075a7 */ /* 0x000062000802017f */
[----:B------:R-:W-:Y:S05]  /*1630*/  @!P0 BRA `(.L_x_18) ;  /* 0x0000000000048947 */ /* 0x000fea0003800000 */
[----:B------:R-:W-:Y:S01]  /*1640*/  BPT.TRAP 0x1 ;  /* 0x000000040000795c */ /* 0x000fe20000300000 */
.L_x_18:
[----:B-1----:R-:W-:Y:S05]  /*1650*/  @P1 BRA `(.L_x_19) ;  /* 0x0000000000081947 */ /* 0x002fea0003800000 */
[----:B------:R-:W1:Y:S02]  /*1660*/  SYNCS.PHASECHK.TRANS64.TRYWAIT P1, [R3+URZ], R0 ;  /* 0x00000000030075a7 */ /* 0x000e64000802017f */
[----:B-1----:R-:W-:Y:S05]  /*1670*/  @!P1 BRA `(.L_x_20) ;  /* 0x0000007c00389947 */ /* 0x002fea0003800000 */
.L_x_19:
[----:B------:R-:W-:-:S04]  /*1680*/  UIADD3 UR4, UR39, 0x1, URZ ;  /* 0x0000000127047890 */ /* 0x000fc8000fffe03f */
[----:B------:R-:W-:Y:S02]  /*1690*/  UISETP.NE.AND UP0, UPT, UR4, 0x3, UPT ;  /* 0x000000030400788c */ /* 0x000fe4000bf05270 */
[----:B01----:R-:W-:Y:S02]  /*16a0*/  IMAD.U32 R0, RZ, RZ, UR4 ;  /* 0x00000004ff007e24 */ /* 0x003fe4000f8e00ff */
[----:B------:R-:W-:Y:S02]  /*16b0*/  USEL UR4, URZ, 0x1, UP0 ;  /* 0x000000013f047887 */ /* 0x000fe40008000000 */
[----:B------:R-:W-:Y:S02]  /*16c0*/  PLOP3.LUT P1, PT, PT, PT, UP0, 0x80, 0x0 ;  /* 0x000000000000781c */ /* 0x000fe40003f2f008 */
[----:B------:R-:W-:Y:S02]  /*16d0*/  ULOP3.LUT UR4, UR38, UR4, URZ, 0x3c, !UPT ;  /* 0x0000000426047292 */ /* 0x000fe4000f8e3c3f */
[----:B------:R-:W-:-:S04]  /*16e0*/  SEL R0, R0, RZ, P1 ;  /* 0x000000ff00007207 */ /* 0x000fc80000800000 */
[----:B------:R-:W-:Y:S01]  /*16f0*/  IMAD.U32 R9, RZ, RZ, UR4 ;  /* 0x00000004ff097e24 */ /* 0x000fe2000f8e00ff */
[----:B------:R-:W-:Y:S06]  /*1700*/  @!P0 BRA `(.L_x_21) ;  /* 0x0000000000048947 */ /* 0x000fec0003800000 */
[----:B------:R-:W-:Y:S01]  /*1710*/  BPT.TRAP 0x1 ;  /* 0x000000040000795c */ /* 0x000fe20000300000 */
.L_x_21:
[----:B------:R-:W-:Y:S01]  /*1720*/  IMAD.U32 R4, RZ, RZ, UR39 ;  /* 0x00000027ff047e24 */ /* 0x000fe2000f8e00ff */
[----:B------:R-:W-:Y:S02]  /*1730*/  LOP3.LUT P2, RZ, R93, 0x4, RZ, 0xc0, !PT ;  /* 0x000000045dff7812 */ /* 0x000fe4000784c0ff */
[----:B------:R-:W-:Y:S01]  /*1740*/  SHF.L.U32 R6, R9, 0x1f, RZ ;  /* 0x0000001f09067819 */ /* 0x000fe200000006ff */
[----:B------:R-:W-:-:S04]  /*1750*/  IMAD R3, R4, 0x2000, R95 ;  /* 0x0000200004037824 */ /* 0x000fc800078e025f */
[--C-:B------:R-:W-:Y:S02]  /*1760*/  IMAD R4, R3, 0x4, R24.reuse ;  /* 0x0000000403047824 */ /* 0x100fe400078e0218 */
[----:B------:R-:W-:Y:S02]  /*1770*/  IMAD R3, R0, 0x8, R24 ;  /* 0x0000000800037824 */ /* 0x000fe400078e0218 */
[C---:B------:R-:W-:Y:S02]  /*1780*/  VIADD R7, R4.reuse, 0x800 ;  /* 0x0000080004077836 */ /* 0x040fe40000000000 */
[----:B------:R-:W-:Y:S01]  /*1790*/  VIADD R5, R4, 0x890 ;  /* 0x0000089004057836 */ /* 0x000fe20000000000 */
[----:B------:R0:W1:Y:S01]  /*17a0*/  SYNCS.PHASECHK.TRANS64.TRYWAIT P1, [R3+URZ], R6 ;  /* 0x00000006030075a7 */ /* 0x000062000802017f */
[----:B------:R-:W-:Y:S01]  /*17b0*/  @P2 VIADD R5, R7, 0x70 ;  /* 0x0000007007052836 */ /* 0x000fe20000000000 */
[----:B------:R0:W2:Y:S06]  /*17c0*/  LDS R108, [R4+0x800] ;  /* 0x00080000046c7984 */ /* 0x0000ac0000000800 */
[----:B------:R-:W-:Y:S05]  /*17d0*/  WARPSYNC.ALL ;  /* 0x0000000000007948 */ /* 0x000fea0003800000 */
[----:B------:R-:W-:Y:S01]  /*17e0*/  LDS R109, [R4+0x1000] ;  /* 0x00100000046d7984 */ /* 0x000fe20000000800 */
[----:B------:R-:W-:-:S03]  /*17f0*/  ISETP.NE.AND P2, PT, RZ, UR41, PT ;  /* 0x00000029ff007c0c */ /* 0x000fc6000bf45270 */
[----:B------:R-:W-:Y:S04]  /*1800*/  LDS R112, [R4+0x900] ;  /* 0x0009000004707984 */ /* 0x000fe80000000800 */
[----:B------:R-:W-:Y:S04]  /*1810*/  LDS R113, [R4+0x1100] ;  /* 0x0011000004717984 */ /* 0x000fe80000000800 */
[----:B------:R-:W-:Y:S04]  /*1820*/  LDS R110, [R5] ;  /* 0x00000000056e7984 */ /* 0x000fe80000000800 */
[----:B------:R-:W2:Y:S04]  /*1830*/  LDS R111, [R5+0x800] ;  /* 0x00080000056f7984 */ /* 0x000ea80000000800 */
[----:B------:R-:W-:Y:S04]  /*1840*/  LDS R114, [R5+0x100] ;  /* 0x0001000005727984 */ /* 0x000fe80000000800 */
[----:B------:R-:W3:Y:S01]  /*1850*/  LDS R115, [R5+0x900] ;  /* 0x0009000005737984 */ /* 0x000ee20000000800 */
[----:B------:R-:W-:Y:S01]  /*1860*/  R2UR UR4, R25 ;  /* 0x00000000190472ca */ /* 0x000fe200000e0000 */
[----:B------:R-:W-:Y:S01]  /*1870*/  UMOV UR7, 0x40000040 ;  /* 0x4000004000077882 */ /* 0x000fe20000000000 */
[----:B--2---:R-:W-:Y:S01]  /*1880*/  WARPGROUP.ARRIVE ;  /* 0x00000000000079c5 */ /* 0x004fe20000000000 */
[----:B------:R-:W-:-:S10]  /*1890*/  UMOV UR11, 0x40000040 ;  /* 0x40000040000b7882 */ /* 0x000fd40000000000 */
[----:B------:R-:W-:-:S04]  /*18a0*/  USHF.R.U32.HI UR4, URZ, 0x4, UR4 ;  /* 0x000000043f047899 */ /* 0x000fc80008011604 */
[----:B------:R-:W-:-:S04]  /*18b0*/  ULOP3.LUT UR4, UR4, 0x3fff, URZ, 0xc0, !UPT ;  /* 0x00003fff04047892 */ /* 0x000fc8000f8ec03f */
[----:B------:R-:W-:-:S04]  /*18c0*/  ULOP3.LUT UR4, UR4, 0x10000, URZ, 0xfc, !UPT ;  /* 0x0001000004047892 */ /* 0x000fc8000f8efc3f */
[----:B------:R-:W-:-:S04]  /*18d0*/  ULEA UR6, UR39, UR4, 0xb ;  /* 0x0000000427067291 */ /* 0x000fc8000f8e583f */
[----:B------:R-:W-:-:S05]  /*18e0*/  UIADD3 UR8, UR6, 0x2, URZ ;  /* 0x0000000206087890 */ /* 0x000fca000fffe03f */
[----:B------:R-:W-:Y:S01]  /*18f0*/  HGMMA.64x128x8.F32.TF32 R24, R108, gdesc[UR4], RZ, !UPT, gsb0 ;  /* 0x05e000046c187df0 */ /* 0x000fe2000c0028ff */
[----:B------:R-:W-:Y:S01]  /*1900*/  UMOV UR7, 0x40000040 ;  /* 0x4000004000077882 */ /* 0x000fe20000000000 */
[----:B------:R-:W-:Y:S01]  /*1910*/  UMOV UR10, UR8 ;  /* 0x00000008000a7c82 */ /* 0x000fe20008000000 */
[----:B------:R-:W-:Y:S01]  /*1920*/  UIADD3 UR8, UR6, 0x4, URZ ;  /* 0x0000000406087890 */ /* 0x000fe2000fffe03f */
[----:B------:R-:W-:Y:S02]  /*1930*/  WARPGROUP.DEPBAR.LE gsb0, 0x0 ;  /* 0x00008000000079c5 */ /* 0x000fe40000010000 */
[----:B---3--:R-:W-:-:S06]  /*1940*/  WARPGROUP.ARRIVE ;  /* 0x00000000000079c5 */ /* 0x008fcc0000000000 */
[----:B------:R-:W-:Y:S01]  /*1950*/  HGMMA.64x128x8.F32.TF32 R24, R112, gdesc[UR8], R24, gsb0 ;  /* 0x05e0000870187df0 */ /* 0x000fe20008002818 */
[----:B------:R-:W-:Y:S01]  /*1960*/  UMOV UR10, UR8 ;  /* 0x00000008000a7c82 */ /* 0x000fe20008000000 */
[----:B------:R-:W-:Y:S01]  /*1970*/  UMOV UR11, 0x40000040 ;  /* 0x40000040000b7882 */ /* 0x000fe20000000000 */
[----:B------:R-:W-:Y:S01]  /*1980*/  UIADD3 UR8, UR6, 0x6, URZ ;  /* 0x0000000606087890 */ /* 0x000fe2000fffe03f */
[----:B------:R-:W-:Y:S02]  /*1990*/  WARPGROUP.DEPBAR.LE gsb0, 0x0 ;  /* 0x00008000000079c5 */ /* 0x000fe40000010000 */
[----:B------:R-:W-:Y:S04]  /*19a0*/  LDS R108, [R4+0xa00] ;  /* 0x000a0000046c7984 */ /* 0x000fe80000000800 */
[----:B------:R-:W-:Y:S04]  /*19b0*/  LDS R109, [R4+0x1200] ;  /* 0x00120000046d7984 */ /* 0x000fe80000000800 */
[----:B------:R-:W-:Y:S04]  /*19c0*/  LDS R110, [R5+0x200] ;  /* 0x00020000056e7984 */ /* 0x000fe80000000800 */
[----:B------:R-:W2:Y:S02]  /*19d0*/  LDS R111, [R5+0xa00] ;  /* 0x000a0000056f7984 */ /* 0x000ea40000000800 */
[----:B--2---:R-:W-:-:S06]  /*19e0*/  WARPGROUP.ARRIVE ;  /* 0x00000000000079c5 */ /* 0x004fcc0000000000 */
        /* <DEDUP_REMOVED lines=23> */
[----:B------:R-:W-:Y:S02]  /*1b60*/  UIADD3 UR8, UR6, 0x404, URZ ;  /* 0x0000040406087890 */ /* 0x000fe4000fffe03f */
        /* <DEDUP_REMOVED lines=10> */
[----:B------:R-:W-:Y:S02]  /*1c10*/  WARPGROUP.DEPBAR.LE gsb0, 0x0 ;  /* 0x00008000000079c5 */ /* 0x000fe40000010000 */
[----:B------:R-:W-:Y:S04]  /*1c20*/  LDS R108, [R4+0xe00] ;  /* 0x000e0000046c7984 */ /* 0x000fe80000000800 */
[----:B------:R-:W-:Y:S04]  /*1c30*/  LDS R109, [R4+0x1600] ;  /* 0x00160000046d7984 */ /* 0x000fe80000000800 */
[----:B------:R-:W-:Y:S04]  /*1c40*/  LDS R110, [R5+0x600] ;  /* 0x00060000056e7984 */ /* 0x000fe80000000800 */
[----:B------:R-:W2:Y:S02]  /*1c50*/  LDS R111, [R5+0xe00] ;  /* 0x000e0000056f7984 */ /* 0x000ea40000000800 */
[----:B--2---:R-:W-:-:S06]  /*1c60*/  WARPGROUP.ARRIVE ;  /* 0x00000000000079c5 */ /* 0x004fcc0000000000 */
[----:B------:R-:W-:Y:S03]  /*1c70*/  HGMMA.64x128x8.F32.TF32 R24, R108, gdesc[UR8], R24, gsb0 ;  /* 0x05e000086c187df0 */ /* 0x000fe60008002818 */
        /* <DEDUP_REMOVED lines=8> */
[----:B------:R-:W-:Y:S05]  /*1d00*/  @!P2 BRA `(.L_x_22) ;  /* 0x000000100010a947 */ /* 0x000fea0003800000 */
[----:B------:R-:W-:Y:S05]  /*1d10*/  @!P0 BRA `(.L_x_23) ;  /* 0x0000000000048947 */ /* 0x000fea0003800000 */
[----:B------:R-:W-:Y:S01]  /*1d20*/  BPT.TRAP 0x1 ;  /* 0x000000040000795c */ /* 0x000fe20000300000 */
.L_x_23:
[----:B-1----:R-:W-:Y:S05]  /*1d30*/  @P1 BRA `(.L_x_24) ;  /* 0x0000000000181947 */ /* 0x002fea0003800000 */
[----:B------:R-:W1:Y:S01]  /*1d40*/  S2UR UR6, SR_CgaCtaId ;  /* 0x00000000000679c3 */ /* 0x000e620000008800 */
[----:B------:R-:W-:Y:S02]  /*1d50*/  UMOV UR5, 0x400 ;  /* 0x0000040000057882 */ /* 0x000fe40000000000 */
[----:B-1----:R-:W-:-:S06]  /*1d60*/  ULEA UR5, UR6, UR5, 0x18 ;  /* 0x0000000506057291 */ /* 0x002fcc000f8ec03f */
[----:B0-----:R-:W-:-:S04]  /*1d70*/  LEA R3, R0, UR5, 0x3 ;  /* 0x0000000500037c11 */ /* 0x001fc8000f8e18ff */
[----:B------:R-:W0:Y:S02]  /*1d80*/  SYNCS.PHASECHK.TRANS64.TRYWAIT P1, [R3+URZ], R6 ;  /* 0x00000006030075a7 */ /* 0x000e24000802017f */
[----:B0-----:R-:W-:Y:S05]  /*1d90*/  @!P1 BRA `(.L_x_25) ;  /* 0x0000007400849947 */ /* 0x001fea0003800000 */
.L_x_24:
[----:B------:R-:W1:Y:S01]  /*1da0*/  S2UR UR6, SR_CgaCtaId ;  /* 0x00000000000679c3 */ /* 0x000e620000008800 */
[----:B0-----:R-:W-:Y:S01]  /*1db0*/  IMAD.SHL.U32 R6, R0, 0x2000, RZ ;  /* 0x0000200000067824 */ /* 0x001fe200078e00ff */
[----:B------:R-:W-:Y:S01]  /*1dc0*/  UMOV UR5, 0x400 ;  /* 0x0000040000057882 */ /* 0x000fe20000000000 */
[----:B------:R-:W-:Y:S02]  /*1dd0*/  LOP3.LUT P1, RZ, R93, 0x4, RZ, 0xc0, !PT ;  /* 0x000000045dff7812 */ /* 0x000fe4000782c0ff */
[----:B------:R-:W-:Y:S01]  /*1de0*/  IMAD.IADD R3, R95, 0x1, R6 ;  /* 0x000000015f037824 */ /* 0x000fe200078e0206 */
[----:B-1----:R-:W-:-:S03]  /*1df0*/  ULEA UR7, UR6, UR5, 0x18 ;  /* 0x0000000506077291 */ /* 0x002fc6000f8ec03f */
[----:B------:R-:W-:-:S03]  /*1e00*/  UMOV UR5, UR39 ;  /* 0x0000002700057c82 */ /* 0x000fc60008000000 */
[----:B------:R-:W-:-:S05]  /*1e10*/  LEA R3, R3, UR7, 0x2 ;  /* 0x0000000703037c11 */ /* 0x000fca000f8e10ff */
[C---:B------:R-:W-:Y:S01]  /*1e20*/  VIADD R5, R3.reuse, 0x800 ;  /* 0x0000080003057836 */ /* 0x040fe20000000000 */
[----:B------:R0:W1:Y:S01]  /*1e30*/  LDS R112, [R3+0x800] ;  /* 0x0008000003707984 */ /* 0x0000620000000800 */
[----:B------:R-:W-:Y:S02]  /*1e40*/  VIADD R4, R3, 0x890 ;  /* 0x0000089003047836 */ /* 0x000fe40000000000 */
[----:B------:R-:W-:Y:S01]  /*1e50*/  @P1 VIADD R4, R5, 0x70 ;  /* 0x0000007005041836 */ /* 0x000fe20000000000 */
[----:B------:R0:W2:Y:S01]  /*1e60*/  LDS R113, [R3+0x1000] ;  /* 0x0010000003717984 */ /* 0x0000a20000000800 */
[----:B------:R-:W3:Y:S03]  /*1e70*/  LDC R5, c[0x0][0x28c] ;  /* 0x0000a300ff057b82 */ /* 0x000ee60000000800 */
[----:B------:R0:W4:Y:S04]  /*1e80*/  LDS R114, [R4] ;  /* 0x0000000004727984 */ /* 0x0001280000000800 */
[----:B------:R0:W0:Y:S01]  /*1e90*/  LDS R115, [R4+0x800] ;  /* 0x0008000004737984 */ /* 0x0000220000000800 */
[----:B---3--:R-:W-:-:S13]  /*1ea0*/  ISETP.GE.AND P1, PT, R5, 0x81, PT ;  /* 0x000000810500780c */ /* 0x008fda0003f26270 */
[----:B012-4-:R-:W-:Y:S05]  /*1eb0*/  @!P1 BRA `(.L_x_26) ;  /* 0x0000000800189947 */ /* 0x017fea0003800000 */
[----:B------:R-:W-:Y:S01]  /*1ec0*/  R2UR UR9, R0 ;  /* 0x00000000000972ca */ /* 0x000fe200000e0000 */
[----:B------:R-:W-:Y:S01]  /*1ed0*/  IMAD.U32 R3, RZ, RZ, UR41 ;  /* 0x00000029ff037e24 */ /* 0x000fe2000f8e00ff */
[----:B------:R-:W-:-:S13]  /*1ee0*/  UMOV UR5, UR39 ;  /* 0x0000002700057c82 */ /* 0x000fda0008000000 */
.L_x_34:
[----:B------:R-:W-:-:S04]  /*1ef0*/  UIADD3 UR6, UR9, 0x1, URZ ;  /* 0x0000000109067890 */ /* 0x000fc8000fffe03f */
[----:B------:R-:W-:-:S04]  /*1f00*/  UISETP.NE.AND UP0, UPT, UR6, 0x3, UPT ;  /* 0x000000030600788c */ /* 0x000fc8000bf05270 */
[----:B------:R-:W-:Y:S02]  /*1f10*/  USEL UR7, URZ, 0x1, UP0 ;  /* 0x000000013f077887 */ /* 0x000fe40008000000 */
[----:B------:R-:W-:-:S04]  /*1f20*/  USEL UR6, UR6, URZ, UP0 ;  /* 0x0000003f06067287 */ /* 0x000fc80008000000 */
[----:B------:R-:W-:Y:S02]  /*1f30*/  LOP3.LUT R9, R9, UR7, RZ, 0x3c, !PT ;  /* 0x0000000709097c12 */ /* 0x000fe4000f8e3cff */
[----:B------:R-:W-:Y:S01]  /*1f40*/  IMAD.U32 R0, RZ, RZ, UR6 ;  /* 0x00000006ff007e24 */ /* 0x000fe2000f8e00ff */
[----:B0-----:R-:W-:Y:S06]  /*1f50*/  @!P0 BRA `(.L_x_27) ;  /* 0x0000000000048947 */ /* 0x001fec0003800000 */
[----:B------:R-:W-:Y:S01]  /*1f60*/  BPT.TRAP 0x1 ;  /* 0x000000040000795c */ /* 0x000fe20000300000 */
.L_x_27:
[----:B------:R-:W0:Y:S01]  /*1f70*/  S2UR UR6, SR_CgaCtaId ;  /* 0x00000000000679c3 */ /* 0x000e220000008800 */
[----:B------:R-:W-:Y:S01]  /*1f80*/  UMOV UR7, 0x400 ;  /* 0x0000040000077882 */ /* 0x000fe20000000000 */
[----:B------:R-:W-:Y:S01]  /*1f90*/  SHF.L.U32 R8, R9, 0x1f, RZ ;  /* 0x0000001f09087819 */ /* 0x000fe200000006ff */
[----:B------:R-:W-:Y:S02]  /*1fa0*/  ULEA UR8, UR9, UR4, 0xb ;  /* 0x0000000409087291 */ /* 0x000fe4000f8e583f */
[----:B------:R-:W-:Y:S01]  /*1fb0*/  IMAD.U32 R4, RZ, RZ, UR9 ;  /* 0x00000009ff047e24 */ /* 0x000fe2000f8e00ff */
[----:B------:R-:W-:Y:S01]  /*1fc0*/  UMOV UR11, 0x40000040 ;  /* 0x40000040000b7882 */ /* 0x000fe20000000000 */
[----:B------:R-:W-:Y:S02]  /*1fd0*/  LOP3.LUT P3, RZ, R93, 0x4, RZ, 0xc0, !PT ;  /* 0x000000045dff7812 */ /* 0x000fe4000786c0ff */
[----:B------:R-:W-:Y:S01]  /*1fe0*/  IMAD R4, R4, 0x2000, R95 ;  /* 0x0000200004047824 */ /* 0x000fe200078e025f */
[----:B------:R-:W-:Y:S01]  /*1ff0*/  UMOV UR10, UR8 ;  /* 0x00000008000a7c82 */ /* 0x000fe20008000000 */
[----:B0-----:R-:W-:-:S02]  /*2000*/  ULEA UR7, UR6, UR7, 0x18 ;  /* 0x0000000706077291 */ /* 0x001fc4000f8ec03f */
[----:B------:R-:W-:-:S04]  /*2010*/  UIADD3 UR6, UR8, 0x2, URZ ;  /* 0x0000000208067890 */ /* 0x000fc8000fffe03f */
[----:B------:R-:W-:Y:S02]  /*2020*/  LEA R7, R0, UR7, 0x3 ;  /* 0x0000000700077c11 */ /* 0x000fe4000f8e18ff */
[----:B------:R-:W-:Y:S02]  /*2030*/  LEA R6, R4, UR7, 0x2 ;  /* 0x0000000704067c11 */ /* 0x000fe4000f8e10ff */
[----:B------:R0:W1:Y:S01]  /*2040*/  SYNCS.PHASECHK.TRANS64.TRYWAIT P1, [R7+URZ], R8 ;  /* 0x00000008070075a7 */ /* 0x000062000802017f */
[----:B------:R-:W-:Y:S02]  /*2050*/  WARPGROUP.ARRIVE ;  /* 0x00000000000079c5 */ /* 0x000fe40000000000 */
[C---:B------:R-:W-:Y:S02]  /*2060*/  VIADD R4, R6.reuse, 0x900 ;  /* 0x0000090006047836 */ /* 0x040fe40000000000 */
[----:B------:R-:W-:Y:S02]  /*2070*/  VIADD R5, R6, 0x990 ;  /* 0x0000099006057836 */ /* 0x000fe40000000000 */
[----:B------:R-:W-:Y:S01]  /*2080*/  HGMMA.64x128x8.F32.TF32 R24, R112, gdesc[UR8], R24, gsb0 ;  /* 0x05e0000870187df0 */ /* 0x000fe20008002818 */
[----:B------:R-:W-:Y:S01]  /*2090*/  @P3 VIADD R5, R4, 0x70 ;  /* 0x0000007004053836 */ /* 0x000fe20000000000 */
[----:B------:R-:W-:Y:S01]  /*20a0*/  UMOV UR10, UR6 ;  /* 0x00000006000a7c82 */ /* 0x000fe20008000000 */
[----:B------:R-:W-:Y:S01]  /*20b0*/  UMOV UR11, 0x40000040 ;  /* 0x40000040000b7882 */ /* 0x000fe20000000000 */
[----:B------:R-:W-:-:S02]  /*20c0*/  WARPGROUP.DEPBAR.LE gsb0, 0x0 ;  /* 0x00008000000079c5 */ /* 0x000fc40000010000 */
[----:B------:R-:W-:Y:S04]  /*20d0*/  LDS R108, [R6+0x900] ;  /* 0x00090000066c7984 */ /* 0x000fe80000000800 */
[----:B------:R-:W-:Y:S04]  /*20e0*/  LDS R109, [R6+0x1100] ;  /* 0x00110000066d7984 */ /* 0x000fe80000000800 */
[----:B------:R-:W-:Y:S04]  /*20f0*/  LDS R110, [R5] ;  /* 0x00000000056e7984 */ /* 0x000fe80000000800 */
[----:B------:R-:W2:Y:S02]  /*2100*/  LDS R111, [R5+0x800] ;  /* 0x00080000056f7984 */ /* 0x000ea40000000800 */
[----:B--2---:R-:W-:-:S06]  /*2110*/  WARPGROUP.ARRIVE ;  /* 0x00000000000079c5 */ /* 0x004fcc0000000000 */
[----:B------:R-:W-:Y:S03]  /*2120*/  HGMMA.64x128x8.F32.TF32 R24, R108, gdesc[UR8], R24, gsb0 ;  /* 0x05e000086c187df0 */ /* 0x000fe60008002818 */
[----:B------:R-:W-:Y:S02]  /*2130*/  WARPGROUP.DEPBAR.LE gsb0, 0x0 ;  /* 0x00008000000079c5 */ /* 0x000fe40000010000 */
[----:B------:R0:W2:Y:S04]  /*2140*/  LDS R108, [R6+0xa00] ;  /* 0x000a0000066c7984 */ /* 0x0000a80000000800 */
[----:B------:R0:W3:Y:S04]  /*2150*/  LDS R109, [R6+0x1200] ;  /* 0x00120000066d7984 */ /* 0x0000e80000000800 */
[----:B------:R0:W4:Y:S04]  /*2160*/  LDS R110, [R5+0x100] ;  /* 0x00010000056e7984 */ /* 0x0001280000000800 */
[----:B------:R0:W0:Y:S01]  /*2170*/  LDS R111, [R5+0x900] ;  /* 0x00090000056f7984 */ /* 0x0000220000000800 */
[----:B-1----:R-:W-:Y:S05]  /*2180*/  @!P0 BRA `(.L_x_28) ;  /* 0x0000000000048947 */ /* 0x002fea0003800000 */
[----:B------:R-:W-:Y:S01]  /*2190*/  BPT.TRAP 0x1 ;  /* 0x000000040000795c */ /* 0x000fe20000300000 */
.L_x_28:
[----:B------:R-:W-:Y:S01]  /*21a0*/  ULEA UR6, UR5, UR7, 0x3 ;  /* 0x0000000705067291 */ /* 0x000fe2000f8e183f */
[----:B------:R-:W-:-:S03]  /*21b0*/  ISETP.GT.U32.AND P2, PT, R18, 0x1, PT ;  /* 0x000000011200780c */ /* 0x000fc60003f44070 */
[----:B------:R-:W-:-:S04]  /*21c0*/  UIADD3 UR6, UR6, 0x18, URZ ;  /* 0x0000001806067890 */ /* 0x000fc8000fffe03f */
[----:B------:R-:W-:-:S09]  /*21d0*/  UPRMT UR6, URZ, 0x654, UR6 ;  /* 0x000006543f067896 */ /* 0x000fd20008000006 */
[----:B------:R-:W-:Y:S01]  /*21e0*/  SYNCS.ARRIVE.TRANS64.RED.A1T0 RZ, [UR6], RZ ;  /* 0x000000ffffff79a7 */ /* 0x000fe20008100406 */
[----:B------:R-:W-:Y:S05]  /*21f0*/  @P2 BRA `(.L_x_29) ;  /* 0x0000000000042947 */ /* 0x000fea0003800000 */
[----:B------:R-:W-:Y:S01]  /*2200*/  BPT.TRAP 0x1 ;  /* 0x000000040000795c */ /* 0x000fe20000300000 */
.L_x_29:
[----:B------:R-:W-:Y:S01]  /*2210*/  UIADD3 UR6, UR8, 0x4, URZ ;  /* 0x0000000408067890 */ /* 0x000fe2000fffe03f */
[----:B0-234-:R-:W-:Y:S01]  /*2220*/  WARPGROUP.ARRIVE ;  /* 0x00000000000079c5 */ /* 0x01dfe20000000000 */
[----:B------:R-:W-:Y:S01]  /*2230*/  UMOV UR11, 0x40000040 ;  /* 0x40000040000b7882 */ /* 0x000fe20000000000 */
[----:B------:R-:W-:-:S04]  /*2240*/  UIADD3 UR5, UR5, 0x1, URZ ;  /* 0x0000000105057890 */ /* 0x000fc8000fffe03f */
[----:B------:R-:W-:Y:S01]  /*2250*/  UMOV UR10, UR6 ;  /* 0x00000006000a7c82 */ /* 0x000fe20008000000 */
[----:B------:R-:W-:Y:S02]  /*2260*/  UIADD3 UR6, UR8, 0x6, URZ ;  /* 0x0000000608067890 */ /* 0x000fe4000fffe03f */
[----:B------:R-:W-:Y:S01]  /*2270*/  HGMMA.64x128x8.F32.TF32 R24, R108, gdesc[UR8], R24, gsb0 ;  /* 0x05e000086c187df0 */ /* 0x000fe20008002818 */
[----:B------:R-:W-:Y:S01]  /*2280*/  UMOV UR11, 0x40000040 ;  /* 0x40000040000b7882 */ /* 0x000fe20000000000 */
[----:B------:R-:W-:-:S03]  /*2290*/  UISETP.NE.AND UP0, UPT, UR5, 0x3, UPT ;  /* 0x000000030500788c */ /* 0x000fc6000bf05270 */
[----:B------:R-:W-:Y:S01]  /*22a0*/  UMOV UR10, UR6 ;  /* 0x00000006000a7c82 */ /* 0x000fe20008000000 */
[----:B------:R-:W-:Y:S02]  /*22b0*/  UIADD3 UR6, UR8, 0x400, URZ ;  /* 0x0000040008067890 */ /* 0x000fe4000fffe03f */
[----:B------:R-:W-:Y:S01]  /*22c0*/  USEL UR5, UR5, URZ, UP0 ;  /* 0x0000003f05057287 */ /* 0x000fe20008000000 */
[----:B------:R-:W-:Y:S02]  /*22d0*/  WARPGROUP.DEPBAR.LE gsb0, 0x0 ;  /* 0x00008000000079c5 */ /* 0x000fe40000010000 */
[----:B------:R-:W-:Y:S04]  /*22e0*/  LDS R108, [R6+0xb00] ;  /* 0x000b0000066c7984 */ /* 0x000fe80000000800 */
[----:B------:R-:W-:Y:S04]  /*22f0*/  LDS R109, [R6+0x1300] ;  /* 0x00130000066d7984 */ /* 0x000fe80000000800 */
[----:B------:R-:W-:Y:S04]  /*2300*/  LDS R110, [R5+0x200] ;  /* 0x00020000056e7984 */ /* 0x000fe80000000800 */
[----:B------:R-:W0:Y:S02]  /*2310*/  LDS R111, [R5+0xa00] ;  /* 0x000a0000056f7984 */ /* 0x000e240000000800 */
[----:B0-----:R-:W-:-:S06]  /*2320*/  WARPGROUP.ARRIVE ;  /* 0x00000000000079c5 */ /* 0x001fcc0000000000 */
        /* <DEDUP_REMOVED lines=23> */
[----:B------:R-:W-:Y:S02]  /*24a0*/  WARPGROUP.DEPBAR.LE gsb0, 0x0 ;  /* 0x00008000000079c5 */ /* 0x000fe40000010000 */
[----:B------:R-:W-:Y:S04]  /*24b0*/  LDS R108, [R6+0xe00] ;  /* 0x000e0000066c7984 */ /* 0x000fe80000000800 */
[----:B------:R-:W-:Y:S04]  /*24c0*/  LDS R109, [R6+0x1600] ;  /* 0x00160000066d7984 */ /* 0x000fe80000000800 */
[----:B------:R-:W-:Y:S04]  /*24d0*/  LDS R110, [R5+0x500] ;  /* 0x00050000056e7984 */ /* 0x000fe80000000800 */
[----:B------:R-:W0:Y:S02]  /*24e0*/  LDS R111, [R5+0xd00] ;  /* 0x000d0000056f7984 */ /* 0x000e240000000800 */
[----:B0-----:R-:W-:-:S06]  /*24f0*/  WARPGROUP.ARRIVE ;  /* 0x00000000000079c5 */ /* 0x001fcc0000000000 */
[----:B------:R-:W-:Y:S03]  /*2500*/  HGMMA.64x128x8.F32.TF32 R24, R108, gdesc[UR8], R24, gsb0 ;  /* 0x05e000086c187df0 */ /* 0x000fe60008002818 */
[----:B------:R-:W-:Y:S02]  /*2510*/  WARPGROUP.DEPBAR.LE gsb0, 0x0 ;  /* 0x00008000000079c5 */ /* 0x000fe40000010000 */
[----:B------:R0:W1:Y:S04]  /*2520*/  LDS R108, [R6+0xf00] ;  /* 0x000f0000066c7984 */ /* 0x0000680000000800 */
[----:B------:R0:W2:Y:S04]  /*2530*/  LDS R109, [R6+0x1700] ;  /* 0x00170000066d7984 */ /* 0x0000a80000000800 */
[----:B------:R0:W3:Y:S04]  /*2540*/  LDS R110, [R5+0x600] ;  /* 0x00060000056e7984 */ /* 0x0000e80000000800 */
[----:B------:R0:W4:Y:S01]  /*2550*/  LDS R111, [R5+0xe00] ;  /* 0x000e0000056f7984 */ /* 0x0001220000000800 */
[----:B------:R-:W-:Y:S05]  /*2560*/  @!P0 BRA `(.L_x_30) ;  /* 0x0000000000048947 */ /* 0x000fea0003800000 */
[----:B------:R-:W-:Y:S01]  /*2570*/  BPT.TRAP 0x1 ;  /* 0x000000040000795c */ /* 0x000fe20000300000 */
.L_x_30:
[----:B0-----:R-:W-:Y:S01]  /*2580*/  IMAD.SHL.U32 R6, R0, 0x2000, RZ ;  /* 0x0000200000067824 */ /* 0x001fe200078e00ff */
[----:B------:R-:W-:Y:S03]  /*2590*/  BSSY B0, `(.L_x_31) ;  /* 0x0000009000007945 */ /* 0x000fe60003800000 */
[----:B------:R-:W-:-:S05]  /*25a0*/  IMAD.IADD R4, R95, 0x1, R6 ;  /* 0x000000015f047824 */ /* 0x000fca00078e0206 */
[----:B------:R-:W-:-:S05]  /*25b0*/  LEA R5, R4, UR7, 0x2 ;  /* 0x0000000704057c11 */ /* 0x000fca000f8e10ff */
[C---:B------:R-:W-:Y:S02]  /*25c0*/  VIADD R10, R5.reuse, 0x800 ;  /* 0x00000800050a7836 */ /* 0x040fe40000000000 */
[----:B------:R-:W-:Y:S02]  /*25d0*/  VIADD R4, R5, 0x890 ;  /* 0x0000089005047836 */ /* 0x000fe40000000000 */
[----:B------:R-:W-:Y:S01]  /*25e0*/  @P3 VIADD R4, R10, 0x70 ;  /* 0x000000700a043836 */ /* 0x000fe20000000000 */
[----:B------:R-:W-:Y:S06]  /*25f0*/  @P1 BRA `(.L_x_32) ;  /* 0x0000000000081947 */ /* 0x000fec0003800000 */
[----:B------:R-:W0:Y:S02]  /*2600*/  SYNCS.PHASECHK.TRANS64.TRYWAIT P1, [R7+URZ], R8 ;  /* 0x00000008070075a7 */ /* 0x000e24000802017f */
[----:B0-----:R-:W-:Y:S05]  /*2610*/  @!P1 BRA `(.L_x_33) ;  /* 0x0000006c00789947 */ /* 0x001fea0003800000 */
.L_x_32:
[----:B------:R-:W-:Y:S05]  /*2620*/  BSYNC B0 ;  /* 0x0000000000007941 */ /* 0x000fea0003800000 */
.L_x_31:
[----:B------:R0:W0:Y:S01]  /*2630*/  LDS R112, [R5+0x800] ;  /* 0x0008000005707984 */ /* 0x0000220000000800 */
[----:B------:R-:W-:Y:S05]  /*2640*/  WARPSYNC.ALL ;  /* 0x0000000000007948 */ /* 0x000fea0003800000 */
[----:B------:R0:W0:Y:S04]  /*2650*/  LDS R113, [R5+0x1000] ;  /* 0x0010000005717984 */ /* 0x0000280000000800 */
[----:B------:R0:W0:Y:S04]  /*2660*/  LDS R114, [R4] ;  /* 0x0000000004727984 */ /* 0x0000280000000800 */
[----:B------:R0:W0:Y:S01]  /*2670*/  LDS R115, [R4+0x800] ;  /* 0x0008000004737984 */ /* 0x0000220000000800 */
[----:B------:R-:W-:Y:S01]  /*2680*/  UIADD3 UR6, UR8, 0x406, URZ ;  /* 0x0000040608067890 */ /* 0x000fe2000fffe03f */
[----:B-1234-:R-:W-:Y:S01]  /*2690*/  WARPGROUP.ARRIVE ;  /* 0x00000000000079c5 */ /* 0x01efe20000000000 */
[----:B------:R-:W-:Y:S01]  /*26a0*/  UMOV UR11, 0x40000040 ;  /* 0x40000040000b7882 */ /* 0x000fe20000000000 */
[C---:B------:R-:W-:Y:S01]  /*26b0*/  ISETP.GT.AND P1, PT, R3.reuse, 0x2, PT ;  /* 0x000000020300780c */ /* 0x040fe20003f24270 */
[----:B------:R-:W-:Y:S01]  /*26c0*/  VIADD R3, R3, 0xffffffff ;  /* 0xffffffff03037836 */ /* 0x000fe20000000000 */
[----:B------:R-:W-:-:S02]  /*26d0*/  R2UR UR9, R0 ;  /* 0x00000000000972ca */ /* 0x000fc400000e0000 */
[----:B------:R-:W-:-:S11]  /*26e0*/  UMOV UR10, UR6 ;  /* 0x00000006000a7c82 */ /* 0x000fd60008000000 */
[----:B------:R-:W-:Y:S03]  /*26f0*/  HGMMA.64x128x8.F32.TF32 R24, R108, gdesc[UR8], R24, gsb0 ;  /* 0x05e000086c187df0 */ /* 0x000fe60008002818 */
[----:B------:R-:W-:Y:S02]  /*2700*/  WARPGROUP.DEPBAR.LE gsb0, 0x0 ;  /* 0x00008000000079c5 */ /* 0x000fe40000010000 */
[----:B------:R-:W-:Y:S05]  /*2710*/  @P1 BRA `(.L_x_34) ;  /* 0xfffffff400f41947 */ /* 0x000fea000383ffff */
.L_x_26:
[----:B0-----:R-:W-:Y:S01]  /*2720*/  IMAD.MOV.U32 R5, RZ, RZ, 0x40000040 ;  /* 0x40000040ff057424 */ /* 0x001fe200078e00ff */
[----:B------:R-:W-:Y:S01]  /*2730*/  LEA R4, R0, UR4, 0xb ;  /* 0x0000000400047c11 */ /* 0x000fe2000f8e58ff */
[----:B------:R-:W-:Y:S01]  /*2740*/  WARPGROUP.ARRIVE ;  /* 0x00000000000079c5 */ /* 0x000fe20000000000 */
[----:B------:R-:W-:Y:S01]  /*2750*/  IMAD.IADD R6, R95, 0x1, R6 ;  /* 0x000000015f067824 */ /* 0x000fe200078e0206 */
[----:B------:R-:W-:Y:S01]  /*2760*/  LOP3.LUT P1, RZ, R93, 0x4, RZ, 0xc0, !PT ;  /* 0x000000045dff7812 */ /* 0x000fe2000782c0ff */
[----:B------:R-:W-:Y:S01]  /*2770*/  IMAD.MOV.U32 R7, RZ, RZ, 0x40000040 ;  /* 0x40000040ff077424 */ /* 0x000fe200078e00ff */
[----:B------:R-:W-:Y:S02]  /*2780*/  R2UR UR10, R4 ;  /* 0x00000000040a72ca */ /* 0x000fe400000e0000 */
[----:B------:R-:W-:Y:S02]  /*2790*/  R2UR UR11, R5 ;  /* 0x00000000050b72ca */ /* 0x000fe400000e0000 */
[----:B------:R-:W-:-:S05]  /*27a0*/  LEA R3, R6, UR7, 0x2 ;  /* 0x0000000706037c11 */ /* 0x000fca000f8e10ff */
[C---:B------:R-:W-:Y:S02]  /*27b0*/  VIADD R6, R3.reuse, 0x900 ;  /* 0x0000090003067836 */ /* 0x040fe40000000000 */
[----:B------:R-:W-:Y:S02]  /*27c0*/  VIADD R0, R3, 0x990 ;  /* 0x0000099003007836 */ /* 0x000fe40000000000 */
[----:B------:R-:W-:Y:S02]  /*27d0*/  @P1 VIADD R0, R6, 0x70 ;  /* 0x0000007006001836 */ /* 0x000fe40000000000 */
[----:B------:R-:W-:Y:S01]  /*27e0*/  HGMMA.64x128x8.F32.TF32 R24, R112, gdesc[UR8], R24, gsb0 ;  /* 0x05e0000870187df0 */ /* 0x000fe20008002818 */
[----:B------:R-:W-:Y:S01]  /*27f0*/  VIADD R6, R4, 0x2 ;  /* 0x0000000204067836 */ /* 0x000fe20000000000 */
[----:B------:R-:W-:-:S04]  /*2800*/  R2UR UR11, R7 ;  /* 0x00000000070b72ca */ /* 0x000fc800000e0000 */
[----:B------:R-:W-:Y:S01]  /*2810*/  R2UR UR10, R6 ;  /* 0x00000000060a72ca */ /* 0x000fe200000e0000 */
[----:B------:R-:W-:Y:S02]  /*2820*/  WARPGROUP.DEPBAR.LE gsb0, 0x0 ;  /* 0x00008000000079c5 */ /* 0x000fe40000010000 */
[----:B------:R-:W-:Y:S04]  /*2830*/  LDS R108, [R3+0x900] ;  /* 0x00090000036c7984 */ /* 0x000fe80000000800 */
[----:B------:R-:W-:Y:S04]  /*2840*/  LDS R109, [R3+0x1100] ;  /* 0x00110000036d7984 */ /* 0x000fe80000000800 */
[----:B------:R-:W-:Y:S04]  /*2850*/  LDS R110, [R0] ;  /* 0x00000000006e7984 */ /* 0x000fe80000000800 */
        /* <DEDUP_REMOVED lines=10> */
.L_x_35:
[----:B------:R-:W-:Y:S01]  /*2900*/  ULEA UR4, UR5, UR7, 0x3 ;  /* 0x0000000705047291 */ /* 0x000fe2000f8e183f */
[----:B------:R-:W-:-:S03]  /*2910*/  ISETP.GT.U32.AND P1, PT, R18, 0x1, PT ;  /* 0x000000011200780c */ /* 0x000fc60003f24070 */
[----:B------:R-:W-:-:S04]  /*2920*/  UIADD3 UR4, UR4, 0x18, URZ ;  /* 0x0000001804047890 */ /* 0x000fc8000fffe03f */
[----:B------:R-:W-:-:S09]  /*2930*/  UPRMT UR4, URZ, 0x654, UR4 ;  /* 0x000006543f047896 */ /* 0x000fd20008000004 */
[----:B------:R-:W-:Y:S01]  /*2940*/  SYNCS.ARRIVE.TRANS64.RED.A1T0 RZ, [UR4], RZ ;  /* 0x000000ffffff79a7 */ /* 0x000fe20008100404 */
[----:B------:R-:W-:Y:S05]  /*2950*/  @P1 BRA `(.L_x_36) ;  /* 0x0000000000041947 */ /* 0x000fea0003800000 */
[----:B------:R-:W-:Y:S01]  /*2960*/  BPT.TRAP 0x1 ;  /* 0x000000040000795c */ /* 0x000fe20000300000 */
.L_x_36:
[----:B------:R-:W-:Y:S01]  /*2970*/  VIADD R6, R4, 0x4 ;  /* 0x0000000404067836 */ /* 0x000fe20000000000 */
[----:B-1234-:R-:W-:Y:S01]  /*2980*/  WARPGROUP.ARRIVE ;  /* 0x00000000000079c5 */ /* 0x01efe20000000000 */
[----:B------:R-:W-:Y:S02]  /*2990*/  IMAD.MOV.U32 R7, RZ, RZ, 0x40000040 ;  /* 0x40000040ff077424 */ /* 0x000fe400078e00ff */
[----:B------:R-:W-:Y:S01]  /*29a0*/  IMAD.MOV.U32 R5, RZ, RZ, 0x40000040 ;  /* 0x40000040ff057424 */ /* 0x000fe200078e00ff */
[----:B------:R-:W-:Y:S01]  /*29b0*/  R2UR UR6, R6 ;  /* 0x00000000060672ca */ /* 0x000fe200000e0000 */
[----:B------:R-:W-:Y:S01]  /*29c0*/  VIADD R6, R4, 0x6 ;  /* 0x0000000604067836 */ /* 0x000fe20000000000 */
[----:B------:R-:W-:Y:S01]  /*29d0*/  R2UR UR7, R7 ;  /* 0x00000000070772ca */ /* 0x000fe200000e0000 */
[----:B------:R-:W-:-:S12]  /*29e0*/  IMAD.MOV.U32 R7, RZ, RZ, 0x40000040 ;  /* 0x40000040ff077424 */ /* 0x000fd800078e00ff */
[----:B------:R-:W-:Y:S01]  /*29f0*/  HGMMA.64x128x8.F32.TF32 R24, R108, gdesc[UR4], R24, gsb0 ;  /* 0x05e000046c187df0 */ /* 0x000fe20008002818 */
[----:B------:R-:W-:Y:S01]  /*2a00*/  R2UR UR6, R6 ;  /* 0x00000000060672ca */ /* 0x000fe200000e0000 */
[----:B------:R-:W-:Y:S01]  /*2a10*/  VIADD R6, R4, 0x400 ;  /* 0x0000040004067836 */ /* 0x000fe20000000000 */
[----:B------:R-:W-:Y:S01]  /*2a20*/  R2UR UR7, R7 ;  /* 0x00000000070772ca */ /* 0x000fe200000e0000 */
[----:B------:R-:W-:Y:S01]  /*2a30*/  IMAD.MOV.U32 R7, RZ, RZ, 0x40000040 ;  /* 0x40000040ff077424 */ /* 0x000fe200078e00ff */
[----:B------:R-:W-:Y:S02]  /*2a40*/  WARPGROUP.DEPBAR.LE gsb0, 0x0 ;  /* 0x00008000000079c5 */ /* 0x000fe40000010000 */
[----:B------:R-:W-:Y:S04]  /*2a50*/  LDS R108, [R3+0xb00] ;  /* 0x000b0000036c7984 */ /* 0x000fe80000000800 */
[----:B------:R-:W-:Y:S04]  /*2a60*/  LDS R109, [R3+0x1300] ;  /* 0x00130000036d7984 */ /* 0x000fe80000000800 */
[----:B------:R-:W-:Y:S04]  /*2a70*/  LDS R110, [R0+0x200] ;  /* 0x00020000006e7984 */ /* 0x000fe80000000800 */
[----:B------:R-:W1:Y:S02]  /*2a80*/  LDS R111, [R0+0xa00] ;  /* 0x000a0000006f7984 */ /* 0x000e640000000800 */
[----:B-1----:R-:W-:-:S06]  /*2a90*/  WARPGROUP.ARRIVE ;  /* 0x00000000000079c5 */ /* 0x002fcc0000000000 */
        /* <DEDUP_REMOVED lines=13> */
[C---:B------:R-:W-:Y:S01]  /*2b70*/  VIADD R6, R4.reuse, 0x404 ;  /* 0x0000040404067836 */ /* 0x040fe20000000000 */
[----:B------:R-:W-:Y:S01]  /*2b80*/  R2UR UR7, R7 ;  /* 0x00000000070772ca */ /* 0x000fe200000e0000 */
[----:B------:R-:W-:Y:S02]  /*2b90*/  IMAD.MOV.U32 R7, RZ, RZ, 0x40000040 ;  /* 0x40000040ff077424 */ /* 0x000fe400078e00ff */
[----:B------:R-:W-:Y:S01]  /*2ba0*/  VIADD R4, R4, 0x406 ;  /* 0x0000040604047836 */ /* 0x000fe20000000000 */
[----:B------:R-:W-:Y:S02]  /*2bb0*/  WARPGROUP.DEPBAR.LE gsb0, 0x0 ;  /* 0x00008000000079c5 */ /* 0x000fe40000010000 */
[----:B------:R-:W-:Y:S04]  /*2bc0*/  LDS R108, [R3+0xd00] ;  /* 0x000d0000036c7984 */ /* 0x000fe80000000800 */
[----:B------:R-:W-:Y:S04]  /*2bd0*/  LDS R109, [R3+0x1500] ;  /* 0x00150000036d7984 */ /* 0x000fe80000000800 */
[----:B------:R-:W-:Y:S04]  /*2be0*/  LDS R110, [R0+0x400] ;  /* 0x00040000006e7984 */ /* 0x000fe80000000800 */
[----:B------:R-:W1:Y:S02]  /*2bf0*/  LDS R111, [R0+0xc00] ;  /* 0x000c0000006f7984 */ /* 0x000e640000000800 */
[----:B-1----:R-:W-:-:S06]  /*2c00*/  WARPGROUP.ARRIVE ;  /* 0x00000000000079c5 */ /* 0x002fcc0000000000 */
[----:B------:R-:W-:Y:S01]  /*2c10*/  HGMMA.64x128x8.F32.TF32 R24, R108, gdesc[UR4], R24, gsb0 ;  /* 0x05e000046c187df0 */ /* 0x000fe20008002818 */
[----:B------:R-:W-:Y:S02]  /*2c20*/  R2UR UR6, R6 ;  /* 0x00000000060672ca */ /* 0x000fe400000e0000 */
[----:B------:R-:W-:Y:S01]  /*2c30*/  R2UR UR7, R7 ;  /* 0x00000000070772ca */ /* 0x000fe200000e0000 */
        /* <DEDUP_REMOVED lines=15> */
[----:B------:R-:W-:Y:S03]  /*2d30*/  HGMMA.64x128x8.F32.TF32 R24, R108, gdesc[UR4], R24, gsb0 ;  /* 0x05e000046c187df0 */ /* 0x000fe60008002818 */
[----:B------:R-:W-:Y:S02]  /*2d40*/  WARPGROUP.DEPBAR.LE gsb0, 0x0 ;  /* 0x00008000000079c5 */ /* 0x000fe40000010000 */
.L_x_22:
[----:B------:R-:W-:Y:S05]  /*2d50*/  @!P0 BRA `(.L_x_37) ;  /* 0x0000000000048947 */ /* 0x000fea0003800000 */
[----:B------:R-:W-:Y:S01]  /*2d60*/  BPT.TRAP 0x1 ;  /* 0x000000040000795c */ /* 0x000fe20000300000 */
.L_x_37:
[----:B------:R-:W2:Y:S01]  /*2d70*/  S2UR UR7, SR_CgaCtaId ;  /* 0x00000000000779c3 */ /* 0x000ea20000008800 */
[----:B------:R-:W-:Y:S01]  /*2d80*/  UIADD3 UR6, UR41, UR39, URZ ;  /* 0x0000002729067290 */ /* 0x000fe2000fffe03f */
[----:B------:R-:W-:-:S03]  /*2d90*/  ISETP.GT.U32.AND P0, PT, R18, 0x1, PT ;  /* 0x000000011200780c */ /* 0x000fc60003f04070 */
[----:B------:R-:W-:-:S04]  /*2da0*/  UIMAD.WIDE.U32 UR4, UR6, -0x55555555, URZ ;  /* 0xaaaaaaab060478a5 */ /* 0x000fc8000f8e003f */
[----:B------:R-:W-:-:S03]  /*2db0*/  USHF.R.U32.HI UR4, URZ, 0x1, UR5 ;  /* 0x000000013f047899 */ /* 0x000fc60008011605 */
[----:B------:R-:W-:Y:S01]  /*2dc0*/  UMOV UR5, 0x400 ;  /* 0x0000040000057882 */ /* 0x000fe20000000000 */
[----:B------:R-:W-:Y:S02]  /*2dd0*/  UIMAD UR6, UR4, -0x3, UR6 ;  /* 0xfffffffd040678a4 */ /* 0x000fe4000f8e0206 */
[----:B--2---:R-:W-:-:S04]  /*2de0*/  ULEA UR5, UR7, UR5, 0x18 ;  /* 0x0000000507057291 */ /* 0x004fc8000f8ec03f */
[----:B------:R-:W-:-:S04]  /*2df0*/  ULEA UR6, UR6, UR5, 0x3 ;  /* 0x0000000506067291 */ /* 0x000fc8000f8e183f */
[----:B------:R-:W-:-:S04]  /*2e00*/  UIADD3 UR6, UR6, 0x18, URZ ;  /* 0x0000001806067890 */ /* 0x000fc8000fffe03f */
[----:B------:R-:W-:-:S09]  /*2e10*/  UPRMT UR6, URZ, 0x654, UR6 ;  /* 0x000006543f067896 */ /* 0x000fd20008000006 */
[----:B------:R-:W-:Y:S01]  /*2e20*/  SYNCS.ARRIVE.TRANS64.RED.A1T0 RZ, [UR6], RZ ;  /* 0x000000ffffff79a7 */ /* 0x000fe20008100406 */
[----:B------:R-:W-:Y:S05]  /*2e30*/  @P0 BRA `(.L_x_38) ;  /* 0x0000000000040947 */ /* 0x000fea0003800000 */
[----:B------:R-:W-:Y:S01]  /*2e40*/  BPT.TRAP 0x1 ;  /* 0x000000040000795c */ /* 0x000fe20000300000 */
.L_x_38:
[----:B------:R-:W-:Y:S01]  /*2e50*/  IMAD.SHL.U32 R104, R104, 0x80, RZ ;  /* 0x0000008068687824 */ /* 0x000fe200078e00ff */
[----:B------:R-:W-:Y:S01]  /*2e60*/  UIADD3 UR39, UR40, UR39, URZ ;  /* 0x0000002728277290 */ /* 0x000fe2000fffe03f */
[----:B------:R-:W-:Y:S01]  /*2e70*/  SHF.R.S32.HI R11, RZ, 0x1f, R89 ;  /* 0x0000001fff0b7819 */ /* 0x000fe20000011459 */
[----:B------:R-:W-:Y:S01]  /*2e80*/  UISETP.GE.U32.AND UP1, UPT, UR40, 0x3, UPT ;  /* 0x000000032800788c */ /* 0x000fe2000bf26070 */
[----:B0-----:R-:W-:Y:S01]  /*2e90*/  IMAD.SHL.U32 R3, R103, 0x80, RZ ;  /* 0x0000008067037824 */ /* 0x001fe200078e00ff */
[----:B------:R-:W-:Y:S01]  /*2ea0*/  ULDC UR7, c[0x0][0x288] ;  /* 0x0000a20000077ab9 */ /* 0x000fe20000000800 */
[C---:B------:R-:W-:Y:S01]  /*2eb0*/  LOP3.LUT R8, R104.reuse, 0x6, R99, 0xf8, !PT ;  /* 0x0000000668087812 */ /* 0x040fe200078ef863 */
[----:B------:R-:W-:Y:S01]  /*2ec0*/  UISETP.GT.U32.AND UP0, UPT, UR39, 0x2, UPT ;  /* 0x000000022700788c */ /* 0x000fe2000bf04070 */
[----:B------:R-:W-:Y:S01]  /*2ed0*/  ISETP.GE.AND P0, PT, R104, UR7, PT ;  /* 0x0000000768007c0c */ /* 0x000fe2000bf06270 */
[----:B------:R-:W-:Y:S01]  /*2ee0*/  ULDC.64 UR4, c[0x0][0x5d0] ;  /* 0x0001740000047ab9 */ /* 0x000fe20000000a00 */
[--C-:B------:R-:W-:Y:S01]  /*2ef0*/  SHF.R.S32.HI R9, RZ, 0x1f, R8.reuse ;  /* 0x0000001fff097819 */ /* 0x100fe20000011408 */
[----:B------:R-:W-:Y:S01]  /*2f00*/  ULDC UR10, c[0x0][0x284] ;  /* 0x0000a100000a7ab9 */ /* 0x000fe20000000800 */
[----:B------:R-:W-:Y:S01]  /*2f10*/  IMAD R0, R11, UR4, RZ ;  /* 0x000000040b007c24 */ /* 0x000fe2000f8e02ff */
[----:B------:R-:W-:Y:S01]  /*2f20*/  UISETP.LT.U32.AND UP0, UPT, UR40, 0x3, UP0 ;  /* 0x000000032800788c */ /* 0x000fe20008701070 */
[----:B------:R-:W-:Y:S01]  /*2f30*/  ISETP.GE.OR P0, PT, R3, UR10, P0 ;  /* 0x0000000a03007c0c */ /* 0x000fe20008706670 */
[----:B------:R-:W-:Y:S01]  /*2f40*/  IMAD.WIDE.U32 R4, R89, UR4, R8 ;  /* 0x0000000459047c25 */ /* 0x000fe2000f8e0008 */
[----:B------:R-:W-:Y:S01]  /*2f50*/  ULDC.64 UR8, c[0x0][0x5c8] ;  /* 0x0001720000087ab9 */ /* 0x000fe20000000a00 */
[----:B------:R-:W-:-:S02]  /*2f60*/  USEL UR6, URZ, 0x1, !UP0 ;  /* 0x000000013f067887 */ /* 0x000fc4000c000000 */
[----:B------:R-:W-:Y:S01]  /*2f70*/  IMAD R7, R89, UR5, R0 ;  /* 0x0000000559077c24 */ /* 0x000fe2000f8e0200 */
[----:B------:R-:W-:Y:S01]  /*2f80*/  @UP1 UIMAD.WIDE.U32 UR4, UR39, -0x55555555, URZ ;  /* 0xaaaaaaab270418a5 */ /* 0x000fe2000f8e003f */
[----:B------:R-:W-:Y:S01]  /*2f90*/  IMAD.WIDE R22, R103, 0x80, R90 ;  /* 0x0000008067167825 */ /* 0x000fe200078e025a */
[----:B------:R-:W-:Y:S02]  /*2fa0*/  ULOP3.LUT UR38, UR38, UR6, URZ, 0x3c, !UPT ;  /* 0x0000000626267292 */ /* 0x000fe4000f8e3c3f */
[----:B------:R-:W-:Y:S01]  /*2fb0*/  @UP1 USHF.R.U32.HI UR4, URZ, 0x1, UR5 ;  /* 0x000000013f041899 */ /* 0x000fe20008011605 */
[----:B------:R-:W-:Y:S02]  /*2fc0*/  IMAD.IADD R5, R5, 0x1, R7 ;  /* 0x0000000105057824 */ /* 0x000fe400078e0207 */
[----:B------:R-:W-:Y:S01]  /*2fd0*/  IMAD R7, R23, UR8, RZ ;  /* 0x0000000817077c24 */ /* 0x000fe2000f8e02ff */
[----:B------:R-:W-:Y:S01]  /*2fe0*/  @UP1 ULOP3.LUT UR38, UR38, 0x1, UR4, 0x78, !UPT ;  /* 0x0000000126261892 */ /* 0x000fe2000f8e7804 */
[----:B------:R-:W-:-:S04]  /*2ff0*/  IMAD.WIDE.U32 R106, R22, UR8, R4 ;  /* 0x00000008166a7c25 */ /* 0x000fc8000f8e0004 */
[----:B------:R-:W-:Y:S02]  /*3000*/  IMAD R7, R22, UR9, R7 ;  /* 0x0000000916077c24 */ /* 0x000fe4000f8e0207 */
[----:B------:R-:W-:Y:S01]  /*3010*/  IMAD.MOV.U32 R0, RZ, RZ, -0x1 ;  /* 0xffffffffff007424 */ /* 0x000fe200078e00ff */
[----:B------:R-:W-:Y:S06]  /*3020*/  @P0 BRA `(.L_x_39) ;  /* 0x0000003c00f80947 */ /* 0x000fec0003800000 */
[----:B-----5:R-:W-:Y:S01]  /*3030*/  FSETP.NEU.AND P0, PT, R92, RZ, PT ;  /* 0x000000ff5c00720b */ /* 0x020fe20003f0d000 */
[----:B------:R-:W-:Y:S01]  /*3040*/  IMAD.IADD R4, R94, 0x1, -R104 ;  /* 0x000000015e047824 */ /* 0x000fe200078e0a68 */
[----:B------:R-:W-:Y:S01]  /*3050*/  BSSY B0, `(.L_x_39) ;  /* 0x00003fb000007945 */ /* 0x000fe20003800000 */
[----:B------:R-:W-:Y:S02]  /*3060*/  IMAD.IADD R3, R102, 0x1, -R3 ;  /* 0x0000000166037824 */ /* 0x000fe400078e0a03 */
[----:B------:R-:W-:Y:S01]  /*3070*/  IMAD.IADD R117, R107, 0x1, R7 ;  /* 0x000000016b757824 */ /* 0x000fe200078e0207 */
[----:B------:R-:W-:-:S04]  /*3080*/  ISETP.GT.AND P2, PT, R4, RZ, PT ;  /* 0x000000ff0400720c */ /* 0x000fc80003f44270 */
[----:B------:R-:W-:-:S03]  /*3090*/  ISETP.GT.AND P3, PT, R3, RZ, P2 ;  /* 0x000000ff0300720c */ /* 0x000fc60001764270 */
[----:B------:R-:W-:Y:S10]  /*30a0*/  @!P0 BRA `(.L_x_40) ;  /* 0x0000002c001c8947 */ /* 0x000ff40003800000 */
[----:B------:R-:W0:Y:S01]  /*30b0*/  LDC.64 R110, c[0x0][0x5b8] ;  /* 0x00016e00ff6e7b82 */ /* 0x000e220000000a00 */
[----:B------:R-:W-:-:S07]  /*30c0*/  ULDC.64 UR4, c[0x0][0x5c0] ;  /* 0x0001700000047ab9 */ /* 0x000fce0000000a00 */
[----:B------:R-:W2:Y:S08]  /*30d0*/  LDC.64 R112, c[0x0][0x5b0] ;  /* 0x00016c00ff707b82 */ /* 0x000eb00000000a00 */
[----:B------:R-:W3:Y:S01]  /*30e0*/  LDC.64 R114, c[0x0][0x5a8] ;  /* 0x00016a00ff727b82 */ /* 0x000ee20000000a00 */
[-C--:B0-----:R-:W-:Y:S02]  /*30f0*/  IMAD R6, R11, R110.reuse, RZ ;  /* 0x0000006e0b067224 */ /* 0x081fe400078e02ff */
[----:B------:R-:W-:-:S04]  /*3100*/  IMAD.WIDE.U32 R108, R89, R110, R8 ;  /* 0x0000006e596c7225 */ /* 0x000fc800078e0008 */
[----:B------:R-:W-:Y:S02]  /*3110*/  IMAD R103, R89, R111, R6 ;  /* 0x0000006f59677224 */ /* 0x000fe400078e0206 */
[-C--:B--2---:R-:W-:Y:S02]  /*3120*/  IMAD R5, R23, R112.reuse, RZ ;  /* 0x0000007017057224 */ /* 0x084fe400078e02ff */
[----:B------:R-:W-:Y:S02]  /*3130*/  IMAD.IADD R13, R109, 0x1, R103 ;  /* 0x000000016d0d7824 */ /* 0x000fe400078e0267 */
[----:B------:R-:W-:Y:S02]  /*3140*/  IMAD.MOV.U32 R12, RZ, RZ, R108 ;  /* 0x000000ffff0c7224 */ /* 0x000fe400078e006c */
[C---:B------:R-:W-:Y:S02]  /*3150*/  IMAD R23, R22.reuse, R113, R5 ;  /* 0x0000007116177224 */ /* 0x040fe400078e0205 */
[----:B------:R-:W-:-:S04]  /*3160*/  IMAD.WIDE.U32 R6, R22, R112, R12 ;  /* 0x0000007016067225 */ /* 0x000fc800078e000c */
[----:B------:R-:W-:Y:S01]  /*3170*/  IMAD.IADD R5, R7, 0x1, R23 ;  /* 0x0000000107057824 */ /* 0x000fe200078e0217 */
[----:B---3--:R-:W-:-:S04]  /*3180*/  LEA R14, P0, R6, R114, 0x2 ;  /* 0x00000072060e7211 */ /* 0x008fc800078010ff */
[----:B------:R-:W-:-:S05]  /*3190*/  LEA.HI.X R15, R6, R115, R5, 0x2, P0 ;  /* 0x00000073060f7211 */ /* 0x000fca00000f1405 */
[----:B------:R0:W2:Y:S01]  /*31a0*/  @P3 LDG.E.LTC128B R5, desc[UR36][R14.64] ;  /* 0x000000240e053981 */ /* 0x0000a2000c1e1920 */
[----:B-1----:R-:W-:Y:S01]  /*31b0*/  LEA R10, P1, R106, UR4, 0x2 ;  /* 0x000000046a0a7c11 */ /* 0x002fe2000f8210ff */
[----:B------:R-:W-:Y:S01]  /*31c0*/  IMAD.WIDE.U32 R6, R22, R112, R8 ;  /* 0x0000007016067225 */ /* 0x000fe200078e0008 */
[----:B------:R-:W-:Y:S01]  /*31d0*/  ISETP.GT.AND P0, PT, R4, 0x1, PT ;  /* 0x000000010400780c */ /* 0x000fe20003f04270 */
[----:B------:R-:W-:Y:S02]  /*31e0*/  BSSY B1, `(.L_x_41) ;  /* 0x0000012000017945 */ /* 0x000fe40003800000 */
[----:B------:R-:W-:Y:S02]  /*31f0*/  IMAD.IADD R7, R23, 0x1, R7 ;  /* 0x0000000117077824 */ /* 0x000fe400078e0207 */
[----:B------:R-:W-:Y:S01]  /*3200*/  IMAD.WIDE.U32 R20, R89, R110, R6 ;  /* 0x0000006e59147225 */ /* 0x000fe200078e0006 */
[----:B0-----:R-:W-:-:S03]  /*3210*/  SHF.L.U64.HI R15, R112, 0x3, R113 ;  /* 0x00000003700f7819 */ /* 0x001fc60000010271 */
[----:B------:R-:W-:Y:S01]  /*3220*/  IMAD.IADD R7, R103, 0x1, R21 ;  /* 0x0000000167077824 */ /* 0x000fe200078e0215 */
[----:B------:R-:W-:Y:S01]  /*3230*/  LEA R6, P4, R20, R114, 0x2 ;  /* 0x0000007214067211 */ /* 0x000fe200078810ff */
[----:B------:R-:W-:-:S03]  /*3240*/  IMAD.SHL.U32 R14, R112, 0x8, RZ ;  /* 0x00000008700e7824 */ /* 0x000fc600078e00ff */
[----:B------:R-:W-:Y:S01]  /*3250*/  LEA.HI.X R7, R20, R115, R7, 0x2, P4 ;  /* 0x0000007314077211 */ /* 0x000fe200020f1407 */
[----:B------:R-:W-:Y:S01]  /*3260*/  IMAD.WIDE.U32 R20, R22, R112, R14 ;  /* 0x0000007016147225 */ /* 0x000fe200078e000e */
[----:B--2---:R-:W-:-:S05]  /*3270*/  LOP3.LUT R11, R5, 0xffffe000, RZ, 0xc0, !PT ;  /* 0xffffe000050b7812 */ /* 0x004fca00078ec0ff */
[----:B------:R-:W-:-:S04]  /*3280*/  FMUL R11, R11, R92 ;  /* 0x0000005c0b0b7220 */ /* 0x000fc80000400000 */
[----:B------:R-:W-:Y:S01]  /*3290*/  FFMA R107, R24, R88, R11 ;  /* 0x00000058186b7223 */ /* 0x000fe2000000000b */
[----:B------:R-:W-:Y:S02]  /*32a0*/  LEA.HI.X R11, R106, UR5, R117, 0x2, P1 ;  /* 0x000000056a0b7c11 */ /* 0x000fe400088f1475 */
[----:B------:R-:W-:Y:S02]  /*32b0*/  ISETP.GT.AND P1, PT, R3, RZ, P0 ;  /* 0x000000ff0300720c */ /* 0x000fe40000724270 */
[----:B------:R-:W-:-:S05]  /*32c0*/  F2FP.TF32.F32.PACK_B R107, R107 ;  /* 0x0000006bff6b723e */ /* 0x000fca00024050ff */
[----:B------:R0:W-:Y:S06]  /*32d0*/  @P3 STG.E desc[UR36][R10.64], R107 ;  /* 0x0000006b0a003986 */ /* 0x0001ec000c101924 */
[----:B------:R-:W-:Y:S05]  /*32e0*/  @!P1 BRA `(.L_x_42) ;  /* 0x0000000000049947 */ /* 0x000fea0003800000 */
[----:B------:R1:W5:Y:S02]  /*32f0*/  LDG.E.LTC128B R5, desc[UR36][R6.64+0x4] ;  /* 0x0000042406057981 */ /* 0x000364000c1e1920 */
.L_x_42:
[----:B------:R-:W-:Y:S05]  /*3300*/  BSYNC B1 ;  /* 0x0000000000017941 */ /* 0x000fea0003800000 */
.L_x_41:
[----:B-----5:R-:W-:Y:S01]  /*3310*/  LOP3.LUT R15, R5, 0xffffe000, RZ, 0xc0, !PT ;  /* 0xffffe000050f7812 */ /* 0x020fe200078ec0ff */
[----:B------:R-:W-:Y:S01]  /*3320*/  IMAD.IADD R23, R23, 0x1, R21 ;  /* 0x0000000117177824 */ /* 0x000fe200078e0215 */
[----:B------:R-:W-:Y:S01]  /*3330*/  IADD3 R108, P3, R108, R20, RZ ;  /* 0x000000146c6c7210 */ /* 0x000fe20007f7e0ff */
[----:B------:R-:W-:Y:S01]  /*3340*/  IMAD.MOV.U32 R22, RZ, RZ, R5 ;  /* 0x000000ffff167224 */ /* 0x000fe200078e0005 */
[----:B------:R-:W-:Y:S01]  /*3350*/  ISETP.GT.AND P2, PT, R3, 0x8, P2 ;  /* 0x000000080300780c */ /* 0x000fe20001744270 */
[----:B------:R-:W-:Y:S02]  /*3360*/  FMUL R12, R15, R92 ;  /* 0x0000005c0f0c7220 */ /* 0x000fe40000400000 */
[----:B------:R-:W-:Y:S01]  /*3370*/  IMAD.X R13, R23, 0x1, R13, P3 ;  /* 0x00000001170d7824 */ /* 0x000fe200018e060d */
[----:B------:R-:W-:Y:S01]  /*3380*/  LEA R14, P3, R108, R114, 0x2 ;  /* 0x000000726c0e7211 */ /* 0x000fe200078610ff */
[----:B------:R-:W-:-:S03]  /*3390*/  FFMA R25, R25, R88, R12 ;  /* 0x0000005819197223 */ /* 0x000fc6000000000c */
[----:B------:R-:W-:Y:S02]  /*33a0*/  LEA.HI.X R15, R108, R115, R13, 0x2, P3 ;  /* 0x000000736c0f7211 */ /* 0x000fe400018f140d */
[----:B------:R-:W-:-:S05]  /*33b0*/  F2FP.TF32.F32.PACK_B R25, R25 ;  /* 0x00000019ff19723e */ /* 0x000fca00024050ff */
[----:B------:R2:W-:Y:S04]  /*33c0*/  @P1 STG.E desc[UR36][R10.64+0x4], R25 ;  /* 0x000004190a001986 */ /* 0x0005e8000c101924 */
[----:B------:R-:W3:Y:S01]  /*33d0*/  @P2 LDG.E.LTC128B R22, desc[UR36][R14.64] ;  /* 0x000000240e162981 */ /* 0x000ee2000c1e1920 */
[----:B------:R-:W-:Y:S01]  /*33e0*/  IADD3 R20, P1, R8, R20, RZ ;  /* 0x0000001408147210 */ /* 0x000fe20007f3e0ff */
[----:B------:R-:W-:Y:S01]  /*33f0*/  BSSY B1, `(.L_x_43) ;  /* 0x0000011000017945 */ /* 0x000fe20003800000 */
[----:B------:R-:W-:-:S03]  /*3400*/  ISETP.GT.AND P0, PT, R3, 0x8, P0 ;  /* 0x000000080300780c */ /* 0x000fc60000704270 */
[----:B------:R-:W-:Y:S01]  /*3410*/  IMAD.X R21, R9, 0x1, R23, P1 ;  /* 0x0000000109157824 */ /* 0x000fe200008e0617 */
[C---:B------:R-:W-:Y:S02]  /*3420*/  SHF.L.U64.HI R9, R98.reuse, 0x2, R97 ;  /* 0x0000000262097819 */ /* 0x040fe40000010261 */
[----:B------:R-:W-:Y:S01]  /*3430*/  LEA R12, P1, R98, R10, 0x2 ;  /* 0x0000000a620c7211 */ /* 0x000fe200078210ff */
[----:B------:R-:W-:-:S04]  /*3440*/  IMAD.WIDE.U32 R20, R89, R110, R20 ;  /* 0x0000006e59147225 */ /* 0x000fc800078e0014 */
[----:B------:R-:W-:Y:S01]  /*3450*/  IMAD.X R13, R9, 0x1, R11, P1 ;  /* 0x00000001090d7824 */ /* 0x000fe200008e060b */
[----:B------:R-:W-:Y:S02]  /*3460*/  LEA R8, P3, R20, R114, 0x2 ;  /* 0x0000007214087211 */ /* 0x000fe400078610ff */
[----:B---3--:R-:W-:-:S05]  /*3470*/  LOP3.LUT R5, R22, 0xffffe000, RZ, 0xc0, !PT ;  /* 0xffffe00016057812 */ /* 0x008fca00078ec0ff */
[----:B------:R-:W-:-:S04]  /*3480*/  FMUL R5, R5, R92 ;  /* 0x0000005c05057220 */ /* 0x000fc80000400000 */
[----:B------:R-:W-:Y:S01]  /*3490*/  FFMA R23, R26, R88, R5 ;  /* 0x000000581a177223 */ /* 0x000fe20000000005 */
[----:B------:R-:W-:-:S04]  /*34a0*/  IMAD.IADD R5, R103, 0x1, R21 ;  /* 0x0000000167057824 */ /* 0x000fc800078e0215 */
[----:B------:R-:W-:Y:S02]  /*34b0*/  F2FP.TF32.F32.PACK_B R23, R23 ;  /* 0x00000017ff17723e */ /* 0x000fe400024050ff */
[----:B------:R-:W-:-:S03]  /*34c0*/  LEA.HI.X R9, R20, R115, R5, 0x2, P3 ;  /* 0x0000007314097211 */ /* 0x000fc600018f1405 */
[----:B------:R2:W-:Y:S01]  /*34d0*/  @P2 STG.E desc[UR36][R12.64], R23 ;  /* 0x000000170c002986 */ /* 0x0005e2000c101924 */
[----:B------:R-:W-:Y:S05]  /*34e0*/  @!P0 BRA `(.L_x_44) ;  /* 0x0000000000048947 */ /* 0x000fea0003800000 */
[----:B------:R3:W5:Y:S02]  /*34f0*/  LDG.E.LTC128B R22, desc[UR36][R8.64+0x4] ;  /* 0x0000042408167981 */ /* 0x000764000c1e1920 */
.L_x_44:
[----:B------:R-:W-:Y:S05]  /*3500*/  BSYNC B1 ;  /* 0x0000000000017941 */ /* 0x000fea0003800000 */
.L_x_43:
[----:B-----5:R-:W-:Y:S01]  /*3510*/  LOP3.LUT R5, R22, 0xffffe000, RZ, 0xc0, !PT ;  /* 0xffffe00016057812 */ /* 0x020fe200078ec0ff */
[----:B------:R-:W-:Y:S01]  /*3520*/  BSSY B1, `(.L_x_45) ;  /* 0x0000009000017945 */ /* 0x000fe20003800000 */
[----:B------:R-:W-:-:S03]  /*3530*/  ISETP.GT.AND P1, PT, R4, 0x8, PT ;  /* 0x000000080400780c */ /* 0x000fc60003f24270 */
[----:B------:R-:W-:Y:S01]  /*3540*/  FMUL R14, R5, R92 ;  /* 0x0000005c050e7220 */ /* 0x000fe20000400000 */
[----:B------:R-:W-:-:S03]  /*3550*/  ISETP.GT.AND P2, PT, R3, RZ, P1 ;  /* 0x000000ff0300720c */ /* 0x000fc60000f44270 */
[----:B------:R-:W-:-:S05]  /*3560*/  FFMA R27, R27, R88, R14 ;  /* 0x000000581b1b7223 */ /* 0x000fca000000000e */
[----:B------:R-:W-:-:S05]  /*3570*/  F2FP.TF32.F32.PACK_B R27, R27 ;  /* 0x0000001bff1b723e */ /* 0x000fca00024050ff */
[----:B------:R4:W-:Y:S01]  /*3580*/  @P0 STG.E desc[UR36][R12.64+0x4], R27 ;  /* 0x0000041b0c000986 */ /* 0x0009e2000c101924 */
[----:B------:R-:W-:Y:S05]  /*3590*/  @!P2 BRA `(.L_x_46) ;  /* 0x000000000004a947 */ /* 0x000fea0003800000 */
[----:B------:R0:W5:Y:S02]  /*35a0*/  LDG.E.LTC128B R22, desc[UR36][R6.64+0x20] ;  /* 0x0000202406167981 */ /* 0x000164000c1e1920 */
.L_x_46:
[----:B------:R-:W-:Y:S05]  /*35b0*/  BSYNC B1 ;  /* 0x0000000000017941 */ /* 0x000fea0003800000 */
.L_x_45:
        /* <DEDUP_REMOVED lines=10> */
.L_x_48:
[----:B------:R-:W-:Y:S05]  /*3660*/  BSYNC B1 ;  /* 0x0000000000017941 */ /* 0x000fea0003800000 */
.L_x_47:
[----:B0----5:R-:W-:Y:S01]  /*3670*/  LOP3.LUT R5, R22, 0xffffe000, RZ, 0xc0, !PT ;  /* 0xffffe00016057812 */ /* 0x021fe200078ec0ff */
[----:B------:R-:W-:Y:S01]  /*3680*/  BSSY B1, `(.L_x_49) ;  /* 0x0000008000017945 */ /* 0x000fe20003800000 */
[----:B------:R-:W-:-:S03]  /*3690*/  ISETP.GT.AND P1, PT, R3, 0x8, P1 ;  /* 0x000000080300780c */ /* 0x000fc60000f24270 */
[----:B------:R-:W-:-:S04]  /*36a0*/  FMUL R14, R5, R92 ;  /* 0x0000005c050e7220 */ /* 0x000fc80000400000 */
[----:B------:R-:W-:-:S05]  /*36b0*/  FFMA R29, R29, R88, R14 ;  /* 0x000000581d1d7223 */ /* 0x000fca000000000e */
[----:B------:R-:W-:-:S05]  /*36c0*/  F2FP.TF32.F32.PACK_B R29, R29 ;  /* 0x0000001dff1d723e */ /* 0x000fca00024050ff */
[----:B------:R0:W-:Y:S01]  /*36d0*/  @P3 STG.E desc[UR36][R10.64+0x24], R29 ;  /* 0x0000241d0a003986 */ /* 0x0001e2000c101924 */
[----:B------:R-:W-:Y:S05]  /*36e0*/  @!P1 BRA `(.L_x_50) ;  /* 0x0000000000049947 */ /* 0x000fea0003800000 */
[----:B------:R0:W5:Y:S02]  /*36f0*/  LDG.E.LTC128B R22, desc[UR36][R8.64+0x20] ;  /* 0x0000202408167981 */ /* 0x000164000c1e1920 */
.L_x_50:
[----:B------:R-:W-:Y:S05]  /*3700*/  BSYNC B1 ;  /* 0x0000000000017941 */ /* 0x000fea0003800000 */
.L_x_49:
[----:B-----5:R-:W-:Y:S01]  /*3710*/  LOP3.LUT R5, R22, 0xffffe000, RZ, 0xc0, !PT ;  /* 0xffffe00016057812 */ /* 0x020fe200078ec0ff */
        /* <DEDUP_REMOVED lines=8> */
.L_x_52:
[----:B------:R-:W-:Y:S05]  /*37a0*/  BSYNC B1 ;  /* 0x0000000000017941 */ /* 0x000fea0003800000 */
.L_x_51:
[----:B0----5:R-:W-:Y:S01]  /*37b0*/  LOP3.LUT R5, R22, 0xffffe000, RZ, 0xc0, !PT ;  /* 0xffffe00016057812 */ /* 0x021fe200078ec0ff */
        /* <DEDUP_REMOVED lines=9> */
.L_x_54:
[----:B------:R-:W-:Y:S05]  /*3850*/  BSYNC B1 ;  /* 0x0000000000017941 */ /* 0x000fea0003800000 */
.L_x_53:
        /* <DEDUP_REMOVED lines=10> */
.L_x_56:
[----:B------:R-:W-:Y:S05]  /*3900*/  BSYNC B1 ;  /* 0x0000000000017941 */ /* 0x000fea0003800000 */
.L_x_55:
        /* <DEDUP_REMOVED lines=9> */
.L_x_58:
[----:B------:R-:W-:Y:S05]  /*39a0*/  BSYNC B1 ;  /* 0x0000000000017941 */ /* 0x000fea0003800000 */
.L_x_57:
        /* <DEDUP_REMOVED lines=9> */
.L_x_60:
[----:B------:R-:W-:Y:S05]  /*3a40*/  BSYNC B1 ;  /* 0x0000000000017941 */ /* 0x000fea0003800000 */
.L_x_59:
        /* <DEDUP_REMOVED lines=10> */
.L_x_62:
[----:B------:R-:W-:Y:S05]  /*3af0*/  BSYNC B1 ;  /* 0x0000000000017941 */ /* 0x000fea0003800000 */
.L_x_61:
        /* <DEDUP_REMOVED lines=10> */
.L_x_64:
[----:B------:R-:W-:Y:S05]  /*3ba0*/  BSYNC B1 ;  /* 0x0000000000017941 */ /* 0x000fea0003800000 */
.L_x_63:
        /* <DEDUP_REMOVED lines=9> */
.L_x_66:
[----:B------:R-:W-:Y:S05]  /*3c40*/  BSYNC B1 ;  /* 0x0000000000017941 */ /* 0x000fea0003800000 */
.L_x_65:
        /* <DEDUP_REMOVED lines=9> */
.L_x_68:
[----:B------:R-:W-:Y:S05]  /*3ce0*/  BSYNC B1 ;  /* 0x0000000000017941 */ /* 0x000fea0003800000 */
.L_x_67:
        /* <DEDUP_REMOVED lines=10> */
.L_x_70:
[----:B------:R-:W-:Y:S05]  /*3d90*/  BSYNC B1 ;  /* 0x0000000000017941 */ /* 0x000fea0003800000 */
.L_x_69:
        /* <DEDUP_REMOVED lines=10> */
.L_x_72:
[----:B------:R-:W-:Y:S05]  /*3e40*/  BSYNC B1 ;  /* 0x0000000000017941 */ /* 0x000fea0003800000 */
.L_x_71:
        /* <DEDUP_REMOVED lines=9> */
.L_x_74:
[----:B------:R-:W-:Y:S05]  /*3ee0*/  BSYNC B1 ;  /* 0x0000000000017941 */ /* 0x000fea0003800000 */
.L_x_73:
        /* <DEDUP_REMOVED lines=9> */
.L_x_76:
[----:B------:R-:W-:Y:S05]  /*3f80*/  BSYNC B1 ;  /* 0x0000000000017941 */ /* 0x000fea0003800000 */
.L_x_75:
        /* <DEDUP_REMOVED lines=10> */
.L_x_78:
[----:B------:R-:W-:Y:S05]  /*4030*/  BSYNC B1 ;  /* 0x0000000000017941 */ /* 0x000fea0003800000 */
.L_x_77:
        /* <DEDUP_REMOVED lines=10> */
.L_x_80:
[----:B------:R-:W-:Y:S05]  /*40e0*/  BSYNC B1 ;  /* 0x0000000000017941 */ /* 0x000fea0003800000 */
.L_x_79:
        /* <DEDUP_REMOVED lines=9> */
.L_x_82:
[----:B------:R-:W-:Y:S05]  /*4180*/  BSYNC B1 ;  /* 0x0000000000017941 */ /* 0x000fea0003800000 */
.L_x_81:
        /* <DEDUP_REMOVED lines=9> */
.L_x_84:
[----:B------:R-:W-:Y:S05]  /*4220*/  BSYNC B1 ;  /* 0x0000000000017941 */ /* 0x000fea0003800000 */
.L_x_83:
        /* <DEDUP_REMOVED lines=10> */
.L_x_86:
[----:B------:R-:W-:Y:S05]  /*42d0*/  BSYNC B1 ;  /* 0x0000000000017941 */ /* 0x000fea0003800000 */
.L_x_85:
        /* <DEDUP_REMOVED lines=10> */
.L_x_88:
[----:B------:R-:W-:Y:S05]  /*4380*/  BSYNC B1 ;  /* 0x0000000000017941 */ /* 0x000fea0003800000 */
.L_x_87:
        /* <DEDUP_REMOVED lines=9> */
.L_x_90:
[----:B------:R-:W-:Y:S05]  /*4420*/  BSYNC B1 ;  /* 0x0000000000017941 */ /* 0x000fea0003800000 */
.L_x_89:
        /* <DEDUP_REMOVED lines=9> */
.L_x_92:
[----:B------:R-:W-:Y:S05]  /*44c0*/  BSYNC B1 ;  /* 0x0000000000017941 */ /* 0x000fea0003800000 */
.L_x_91:
        /* <DEDUP_REMOVED lines=10> */
.L_x_94:
[----:B------:R-:W-:Y:S05]  /*4570*/  BSYNC B1 ;  /* 0x0000000000017941 */ /* 0x000fea0003800000 */
.L_x_93:
        /* <DEDUP_REMOVED lines=10> */
.L_x_96:
[----:B------:R-:W-:Y:S05]  /*4620*/  BSYNC B1 ;  /* 0x0000000000017941 */ /* 0x000fea0003800000 */
.L_x_95:
        /* <DEDUP_REMOVED lines=9> */
.L_x_98:
[----:B------:R-:W-:Y:S05]  /*46c0*/  BSYNC B1 ;  /* 0x0000000000017941 */ /* 0x000fea0003800000 */
.L_x_97:
        /* <DEDUP_REMOVED lines=9> */
.L_x_100:
[----:B------:R-:W-:Y:S05]  /*4760*/  BSYNC B1 ;  /* 0x0000000000017941 */ /* 0x000fea0003800000 */
.L_x_99:
        /* <DEDUP_REMOVED lines=10> */
.L_x_102:
[----:B------:R-:W-:Y:S05]  /*4810*/  BSYNC B1 ;  /* 0x0000000000017941 */ /* 0x000fea0003800000 */
.L_x_101:
        /* <DEDUP_REMOVED lines=10> */
.L_x_104:
[----:B------:R-:W-:Y:S05]  /*48c0*/  BSYNC B1 ;  /* 0x0000000000017941 */ /* 0x000fea0003800000 */
.L_x_103:
        /* <DEDUP_REMOVED lines=9> */
.L_x_106:
[----:B------:R-:W-:Y:S05]  /*4960*/  BSYNC B1 ;  /* 0x0000000000017941 */ /* 0x000fea0003800000 */
.L_x_105:
        /* <DEDUP_REMOVED lines=9> */
.L_x_108:
[----:B------:R-:W-:Y:S05]  /*4a00*/  BSYNC B1 ;  /* 0x0000000000017941 */ /* 0x000fea0003800000 */
.L_x_107:
        /* <DEDUP_REMOVED lines=10> */
.L_x_110:
[----:B------:R-:W-:Y:S05]  /*4ab0*/  BSYNC B1 ;  /* 0x0000000000017941 */ /* 0x000fea0003800000 */
.L_x_109:
        /* <DEDUP_REMOVED lines=10> */
.L_x_112:
[----:B------:R-:W-:Y:S05]  /*4b60*/  BSYNC B1 ;  /* 0x0000000000017941 */ /* 0x000fea0003800000 */
.L_x_111:
        /* <DEDUP_REMOVED lines=9> */
.L_x_114:
[----:B------:R-:W-:Y:S05]  /*4c00*/  BSYNC B1 ;  /* 0x0000000000017941 */ /* 0x000fea0003800000 */
.L_x_113:
        /* <DEDUP_REMOVED lines=9> */
.L_x_116:
[----:B------:R-:W-:Y:S05]  /*4ca0*/  BSYNC B1 ;  /* 0x0000000000017941 */ /* 0x000fea0003800000 */
.L_x_115:
        /* <DEDUP_REMOVED lines=10> */
.L_x_118:
[----:B------:R-:W-:Y:S05]  /*4d50*/  BSYNC B1 ;  /* 0x0000000000017941 */ /* 0x000fea0003800000 */
.L_x_117:
        /* <DEDUP_REMOVED lines=10> */
.L_x_120:
[----:B------:R-:W-:Y:S05]  /*4e00*/  BSYNC B1 ;  /* 0x0000000000017941 */ /* 0x000fea0003800000 */
.L_x_119:
        /* <DEDUP_REMOVED lines=9> */
.L_x_122:
[----:B------:R-:W-:Y:S05]  /*4ea0*/  BSYNC B1 ;  /* 0x0000000000017941 */ /* 0x000fea0003800000 */
.L_x_121:
        /* <DEDUP_REMOVED lines=9> */
.L_x_124:
[----:B------:R-:W-:Y:S05]  /*4f40*/  BSYNC B1 ;  /* 0x0000000000017941 */ /* 0x000fea0003800000 */
.L_x_123:
        /* <DEDUP_REMOVED lines=10> */
.L_x_126:
[----:B------:R-:W-:Y:S05]  /*4ff0*/  BSYNC B1 ;  /* 0x0000000000017941 */ /* 0x000fea0003800000 */
.L_x_125:
        /* <DEDUP_REMOVED lines=10> */
.L_x_128:
[----:B------:R-:W-:Y:S05]  /*50a0*/  BSYNC B1 ;  /* 0x0000000000017941 */ /* 0x000fea0003800000 */
.L_x_127:
        /* <DEDUP_REMOVED lines=9> */
.L_x_130:
[----:B------:R-:W-:Y:S05]  /*5140*/  BSYNC B1 ;  /* 0x0000000000017941 */ /* 0x000fea0003800000 */
.L_x_129:
        /* <DEDUP_REMOVED lines=9> */
.L_x_132:
[----:B------:R-:W-:Y:S05]  /*51e0*/  BSYNC B1 ;  /* 0x0000000000017941 */ /* 0x000fea0003800000 */
.L_x_131:
        /* <DEDUP_REMOVED lines=10> */
.L_x_134:
[----:B------:R-:W-:Y:S05]  /*5290*/  BSYNC B1 ;  /* 0x0000000000017941 */ /* 0x000fea0003800000 */
.L_x_133:
        /* <DEDUP_REMOVED lines=10> */
.L_x_136:
[----:B------:R-:W-:Y:S05]  /*5340*/  BSYNC B1 ;  /* 0x0000000000017941 */ /* 0x000fea0003800000 */
.L_x_135:
        /* <DEDUP_REMOVED lines=9> */
.L_x_138:
[----:B------:R-:W-:Y:S05]  /*53e0*/  BSYNC B1 ;  /* 0x0000000000017941 */ /* 0x000fea0003800000 */
.L_x_137:
        /* <DEDUP_REMOVED lines=9> */
.L_x_140:
[----:B------:R-:W-:Y:S05]  /*5480*/  BSYNC B1 ;  /* 0x0000000000017941 */ /* 0x000fea0003800000 */
.L_x_139:
        /* <DEDUP_REMOVED lines=10> */
.L_x_142:
[----:B------:R-:W-:Y:S05]  /*5530*/  BSYNC B1 ;  /* 0x0000000000017941 */ /* 0x000fea0003800000 */
.L_x_141:
        /* <DEDUP_REMOVED lines=10> */
.L_x_144:
[----:B------:R-:W-:Y:S05]  /*55e0*/  BSYNC B1 ;  /* 0x0000000000017941 */ /* 0x000fea0003800000 */
.L_x_143:
        /* <DEDUP_REMOVED lines=9> */
.L_x_146:
[----:B------:R-:W-:Y:S05]  /*5680*/  BSYNC B1 ;  /* 0x0000000000017941 */ /* 0x000fea0003800000 */
.L_x_145:
        /* <DEDUP_REMOVED lines=9> */
.L_x_148:
[----:B------:R-:W-:Y:S05]  /*5720*/  BSYNC B1 ;  /* 0x0000000000017941 */ /* 0x000fea0003800000 */
.L_x_147:
        /* <DEDUP_REMOVED lines=10> */
.L_x_150:
[----:B------:R-:W-:Y:S05]  /*57d0*/  BSYNC B1 ;  /* 0x0000000000017941 */ /* 0x000fea0003800000 */
.L_x_149:
        /* <DEDUP_REMOVED lines=10> */
.L_x_152:
[----:B------:R-:W-:Y:S05]  /*5880*/  BSYNC B1 ;  /* 0x0000000000017941 */ /* 0x000fea0003800000 */
.L_x_151:
        /* <DEDUP_REMOVED lines=9> */
.L_x_154:
[----:B------:R-:W-:Y:S05]  /*5920*/  BSYNC B1 ;  /* 0x0000000000017941 */ /* 0x000fea0003800000 */
.L_x_153:
        /* <DEDUP_REMOVED lines=9> */
.L_x_156:
[----:B------:R-:W-:Y:S05]  /*59c0*/  BSYNC B1 ;  /* 0x0000000000017941 */ /* 0x000fea0003800000 */
.L_x_155:
        /* <DEDUP_REMOVED lines=10> */
.L_x_158:
[----:B------:R-:W-:Y:S05]  /*5a70*/  BSYNC B1 ;  /* 0x0000000000017941 */ /* 0x000fea0003800000 */
.L_x_157:
[----:B-----5:R-:W-:Y:S01]  /*5a80*/  LOP3.LUT R5, R22, 0xffffe000, RZ, 0xc0, !PT ;  /* 0xffffe00016057812 */ /* 0x020fe200078ec0ff */
[----:B------:R-:W-:Y:S01]  /*5a90*/  BSSY B1, `(.L_x_159) ;  /* 0x000000b000017945 */ /* 0x000fe20003800000 */
[----:B------:R-:W-:Y:S01]  /*5aa0*/  ISETP.GT.AND P0, PT, R4, 0x79, PT ;  /* 0x000000790400780c */ /* 0x000fe20003f04270 */
[----:B------:R-:W-:Y:S02]  /*5ab0*/  @P2 IMAD.MOV.U32 R4, RZ, RZ, R10 ;  /* 0x000000ffff042224 */ /* 0x000fe400078e000a */
[----:B------:R-:W-:Y:S01]  /*5ac0*/  FMUL R5, R5, R92 ;  /* 0x0000005c05057220 */ /* 0x000fe20000400000 */
[----:B------:R-:W-:-:S03]  /*5ad0*/  ISETP.GT.AND P3, PT, R3, RZ, P0 ;  /* 0x000000ff0300720c */ /* 0x000fc60000764270 */
[----:B------:R-:W-:Y:S01]  /*5ae0*/  FFMA R15, R84, R88, R5 ;  /* 0x00000058540f7223 */ /* 0x000fe20000000005 */
[----:B------:R-:W-:-:S04]  /*5af0*/  @P2 IMAD.MOV.U32 R5, RZ, RZ, R11 ;  /* 0x000000ffff052224 */ /* 0x000fc800078e000b */
[----:B------:R-:W-:-:S05]  /*5b00*/  F2FP.TF32.F32.PACK_B R15, R15 ;  /* 0x0000000fff0f723e */ /* 0x000fca00024050ff */
[----:B------:R0:W-:Y:S01]  /*5b10*/  @P2 STG.E desc[UR36][R4.64+0x1e0], R15 ;  /* 0x0001e00f04002986 */ /* 0x0001e2000c101924 */
[----:B------:R-:W-:Y:S05]  /*5b20*/  @!P3 BRA `(.L_x_160) ;  /* 0x000000000004b947 */ /* 0x000fea0003800000 */
[----:B------:R0:W5:Y:S02]  /*5b30*/  LDG.E.LTC128B R22, desc[UR36][R6.64+0x1e4] ;  /* 0x0001e42406167981 */ /* 0x000164000c1e1920 */
.L_x_160:
[----:B------:R-:W-:Y:S05]  /*5b40*/  BSYNC B1 ;  /* 0x0000000000017941 */ /* 0x000fea0003800000 */
.L_x_159:
        /* <DEDUP_REMOVED lines=9> */
.L_x_162:
[----:B------:R-:W-:Y:S05]  /*5be0*/  BSYNC B1 ;  /* 0x0000000000017941 */ /* 0x000fea0003800000 */
.L_x_161:
[----:B-----5:R-:W-:Y:S01]  /*5bf0*/  LOP3.LUT R5, R22, 0xffffe000, RZ, 0xc0, !PT ;  /* 0xffffe00016057812 */ /* 0x020fe200078ec0ff */
[----:B------:R-:W-:Y:S01]  /*5c00*/  @P1 IMAD.MOV.U32 R4, RZ, RZ, R12 ;  /* 0x000000ffff041224 */ /* 0x000fe200078e000c */
[----:B------:R-:W-:Y:S01]  /*5c10*/  ISETP.GT.AND P0, PT, R3, 0x8, P0 ;  /* 0x000000080300780c */ /* 0x000fe20000704270 */
[----:B------:R-:W-:Y:S02]  /*5c20*/  BSSY B1, `(.L_x_163) ;  /* 0x0000008000017945 */ /* 0x000fe40003800000 */
[----:B------:R-:W-:-:S04]  /*5c30*/  FMUL R5, R5, R92 ;  /* 0x0000005c05057220 */ /* 0x000fc80000400000 */
[----:B-1----:R-:W-:Y:S01]  /*5c40*/  FFMA R7, R86, R88, R5 ;  /* 0x0000005856077223 */ /* 0x002fe20000000005 */
[----:B------:R-:W-:-:S04]  /*5c50*/  @P1 IMAD.MOV.U32 R5, RZ, RZ, R13 ;  /* 0x000000ffff051224 */ /* 0x000fc800078e000d */
[----:B------:R-:W-:-:S05]  /*5c60*/  F2FP.TF32.F32.PACK_B R7, R7 ;  /* 0x00000007ff07723e */ /* 0x000fca00024050ff */
[----:B------:R1:W-:Y:S01]  /*5c70*/  @P1 STG.E desc[UR36][R4.64+0x1e0], R7 ;  /* 0x0001e00704001986 */ /* 0x0003e2000c101924 */
[----:B------:R-:W-:Y:S05]  /*5c80*/  @!P0 BRA `(.L_x_164) ;  /* 0x0000000000048947 */ /* 0x000fea0003800000 */
[----:B------:R0:W5:Y:S02]  /*5c90*/  LDG.E.LTC128B R22, desc[UR36][R8.64+0x1e4] ;  /* 0x0001e42408167981 */ /* 0x000164000c1e1920 */
.L_x_164:
[----:B------:R-:W-:Y:S05]  /*5ca0*/  BSYNC B1 ;  /* 0x0000000000017941 */ /* 0x000fea0003800000 */
.L_x_163:
[----:B------:R-:W-:Y:S05]  /*5cb0*/  @!P0 BRA `(.L_x_165) ;  /* 0x0000001000d08947 */ /* 0x000fea0003800000 */
[----:B-----5:R-:W-:-:S05]  /*5cc0*/  LOP3.LUT R3, R22, 0xffffe000, RZ, 0xc0, !PT ;  /* 0xffffe00016037812 */ /* 0x020fca00078ec0ff */
[----:B-1----:R-:W-:-:S04]  /*5cd0*/  FMUL R4, R3, R92 ;  /* 0x0000005c03047220 */ /* 0x002fc80000400000 */
[----:B------:R-:W-:-:S05]  /*5ce0*/  FFMA R87, R87, R88, R4 ;  /* 0x0000005857577223 */ /* 0x000fca0000000004 */
[----:B------:R-:W-:-:S05]  /*5cf0*/  F2FP.TF32.F32.PACK_B R87, R87 ;  /* 0x00000057ff57723e */ /* 0x000fca00024050ff */
[----:B------:R1:W-:Y:S01]  /*5d00*/  STG.E desc[UR36][R12.64+0x1e4], R87 ;  /* 0x0001e4570c007986 */ /* 0x0003e2000c101924 */
[----:B------:R-:W-:Y:S05]  /*5d10*/  BRA `(.L_x_165) ;  /* 0x0000001000b87947 */ /* 0x000fea0003800000 */
.L_x_40:
[----:B------:R-:W-:Y:S01]  /*5d20*/  ISETP.GT.AND P4, PT, R4, 0x1, PT ;  /* 0x000000010400780c */ /* 0x000fe20003f84270 */
[----:B------:R-:W-:Y:S01]  /*5d30*/  ULDC.64 UR4, c[0x0][0x5c0] ;  /* 0x0001700000047ab9 */ /* 0x000fe20000000a00 */
[-C--:B------:R-:W-:Y:S01]  /*5d40*/  FMUL R5, R24, R88.reuse ;  /* 0x0000005818057220 */ /* 0x080fe20000400000 */
[----:B-1----:R-:W-:Y:S01]  /*5d50*/  LEA R6, P1, R106, UR4, 0x2 ;  /* 0x000000046a067c11 */ /* 0x002fe2000f8210ff */
[-C--:B------:R-:W-:Y:S01]  /*5d60*/  FMUL R25, R25, R88.reuse ;  /* 0x0000005819197220 */ /* 0x080fe20000400000 */
[C---:B------:R-:W-:Y:S01]  /*5d70*/  ISETP.GT.AND P0, PT, R3.reuse, RZ, P4 ;  /* 0x000000ff0300720c */ /* 0x040fe20002704270 */
[-C--:B------:R-:W-:Y:S01]  /*5d80*/  FMUL R11, R26, R88.reuse ;  /* 0x000000581a0b7220 */ /* 0x080fe20000400000 */
[----:B------:R-:W-:Y:S01]  /*5d90*/  ISETP.GT.AND P2, PT, R3, 0x8, P2 ;  /* 0x000000080300780c */ /* 0x000fe20001744270 */
[-C--:B------:R-:W-:Y:S01]  /*5da0*/  FMUL R27, R27, R88.reuse ;  /* 0x000000581b1b7220 */ /* 0x080fe20000400000 */
[----:B------:R-:W-:Y:S01]  /*5db0*/  LEA.HI.X R7, R106, UR5, R117, 0x2, P1 ;  /* 0x000000056a077c11 */ /* 0x000fe200088f1475 */
[-C--:B------:R-:W-:Y:S01]  /*5dc0*/  FMUL R29, R29, R88.reuse ;  /* 0x000000581d1d7220 */ /* 0x080fe20000400000 */
[----:B------:R-:W-:Y:S01]  /*5dd0*/  F2FP.TF32.F32.PACK_B R5, R5 ;  /* 0x00000005ff05723e */ /* 0x000fe200024050ff */
[-C--:B------:R-:W-:Y:S01]  /*5de0*/  FMUL R31, R31, R88.reuse ;  /* 0x000000581f1f7220 */ /* 0x080fe20000400000 */
[C---:B------:R-:W-:Y:S01]  /*5df0*/  SHF.L.U64.HI R9, R98.reuse, 0x2, R97 ;  /* 0x0000000262097819 */ /* 0x040fe20000010261 */
[----:B------:R-:W-:Y:S01]  /*5e00*/  FMUL R33, R33, R88 ;  /* 0x0000005821217220 */ /* 0x000fe20000400000 */
[----:B------:R-:W-:Y:S01]  /*5e10*/  LEA R8, P1, R98, R6, 0x2 ;  /* 0x0000000662087211 */ /* 0x000fe200078210ff */
[----:B------:R0:W-:Y:S01]  /*5e20*/  @P3 STG.E desc[UR36][R6.64], R5 ;  /* 0x0000000506003986 */ /* 0x0001e2000c101924 */
[----:B------:R-:W-:Y:S01]  /*5e30*/  F2FP.TF32.F32.PACK_B R25, R25 ;  /* 0x00000019ff19723e */ /* 0x000fe200024050ff */
[-C--:B------:R-:W-:Y:S01]  /*5e40*/  FMUL R13, R34, R88.reuse ;  /* 0x00000058220d7220 */ /* 0x080fe20000400000 */
[----:B------:R-:W-:Y:S01]  /*5e50*/  F2FP.TF32.F32.PACK_B R11, R11 ;  /* 0x0000000bff0b723e */ /* 0x000fe200024050ff */
[----:B------:R-:W-:Y:S01]  /*5e60*/  IMAD.X R9, R9, 0x1, R7, P1 ;  /* 0x0000000109097824 */ /* 0x000fe200008e0607 */
[C---:B------:R-:W-:Y:S01]  /*5e70*/  ISETP.GT.AND P3, PT, R4.reuse, 0x8, PT ;  /* 0x000000080400780c */ /* 0x040fe20003f64270 */
[----:B------:R-:W-:Y:S01]  /*5e80*/  @P0 STG.E desc[UR36][R6.64+0x4], R25 ;  /* 0x0000041906000986 */ /* 0x000fe2000c101924 */
[----:B------:R-:W-:Y:S01]  /*5e90*/  ISETP.GT.AND P0, PT, R4, 0x9, PT ;  /* 0x000000090400780c */ /* 0x000fe20003f04270 */
[-C--:B------:R-:W-:Y:S01]  /*5ea0*/  FMUL R35, R35, R88.reuse ;  /* 0x0000005823237220 */ /* 0x080fe20000400000 */
[C---:B------:R-:W-:Y:S01]  /*5eb0*/  ISETP.GT.AND P4, PT, R3.reuse, 0x8, P4 ;  /* 0x000000080300780c */ /* 0x040fe20002784270 */
[----:B------:R1:W-:Y:S01]  /*5ec0*/  @P2 STG.E desc[UR36][R8.64], R11 ;  /* 0x0000000b08002986 */ /* 0x0003e2000c101924 */
[C---:B------:R-:W-:Y:S01]  /*5ed0*/  ISETP.GT.AND P1, PT, R3.reuse, RZ, P3 ;  /* 0x000000ff0300720c */ /* 0x040fe20001f24270 */
[-C--:B0-----:R-:W-:Y:S01]  /*5ee0*/  FMUL R5, R28, R88.reuse ;  /* 0x000000581c057220 */ /* 0x081fe20000400000 */
[----:B------:R-:W-:Y:S01]  /*5ef0*/  ISETP.GT.AND P2, PT, R3, RZ, P0 ;  /* 0x000000ff0300720c */ /* 0x000fe20000744270 */
[-C--:B------:R-:W-:Y:S01]  /*5f00*/  FMUL R37, R37, R88.reuse ;  /* 0x0000005825257220 */ /* 0x080fe20000400000 */
[----:B------:R-:W-:Y:S01]  /*5f10*/  ISETP.GT.AND P3, PT, R3, 0x8, P3 ;  /* 0x000000080300780c */ /* 0x000fe20001f64270 */
[-C--:B------:R-:W-:Y:S01]  /*5f20*/  FMUL R39, R39, R88.reuse ;  /* 0x0000005827277220 */ /* 0x080fe20000400000 */
[----:B------:R-:W-:Y:S01]  /*5f30*/  F2FP.TF32.F32.PACK_B R27, R27 ;  /* 0x0000001bff1b723e */ /* 0x000fe200024050ff */
[-C--:B------:R-:W-:Y:S01]  /*5f40*/  FMUL R41, R41, R88.reuse ;  /* 0x0000005829297220 */ /* 0x080fe20000400000 */
[----:B------:R-:W-:Y:S01]  /*5f50*/  F2FP.TF32.F32.PACK_B R5, R5 ;  /* 0x00000005ff05723e */ /* 0x000fe200024050ff */
[-C--:B------:R-:W-:Y:S01]  /*5f60*/  FMUL R43, R43, R88.reuse ;  /* 0x000000582b2b7220 */ /* 0x080fe20000400000 */
[----:B------:R-:W-:Y:S01]  /*5f70*/  F2FP.TF32.F32.PACK_B R29, R29 ;  /* 0x0000001dff1d723e */ /* 0x000fe200024050ff */
[-C--:B-1----:R-:W-:Y:S01]  /*5f80*/  FMUL R11, R30, R88.reuse ;  /* 0x000000581e0b7220 */ /* 0x082fe20000400000 */
[----:B------:R-:W-:Y:S01]  /*5f90*/  @P4 STG.E desc[UR36][R8.64+0x4], R27 ;  /* 0x0000041b08004986 */ /* 0x000fe2000c101924 */
[C---:B------:R-:W-:Y:S01]  /*5fa0*/  ISETP.GT.AND P4, PT, R4.reuse, 0x11, PT ;  /* 0x000000110400780c */ /* 0x040fe20003f84270 */
[-C--:B------:R-:W-:Y:S01]  /*5fb0*/  FMUL R45, R45, R88.reuse ;  /* 0x000000582d2d7220 */ /* 0x080fe20000400000 */
[----:B------:R-:W-:Y:S01]  /*5fc0*/  ISETP.GT.AND P0, PT, R3, 0x8, P0 ;  /* 0x000000080300780c */ /* 0x000fe20000704270 */
[----:B------:R0:W-:Y:S01]  /*5fd0*/  @P1 STG.E desc[UR36][R6.64+0x20], R5 ;  /* 0x0000200506001986 */ /* 0x0001e2000c101924 */
[----:B------:R-:W-:Y:S01]  /*5fe0*/  F2FP.TF32.F32.PACK_B R11, R11 ;  /* 0x0000000bff0b723e */ /* 0x000fe200024050ff */
[-C--:B------:R-:W-:Y:S01]  /*5ff0*/  FMUL R47, R47, R88.reuse ;  /* 0x000000582f2f7220 */ /* 0x080fe20000400000 */
[----:B------:R-:W-:Y:S01]  /*6000*/  F2FP.TF32.F32.PACK_B R31, R31 ;  /* 0x0000001fff1f723e */ /* 0x000fe200024050ff */
[----:B------:R-:W-:Y:S01]  /*6010*/  @P2 STG.E desc[UR36][R6.64+0x24], R29 ;  /* 0x0000241d06002986 */ /* 0x000fe2000c101924 */
[----:B------:R-:W-:Y:S01]  /*6020*/  ISETP.GT.AND P2, PT, R4, 0x10, PT ;  /* 0x000000100400780c */ /* 0x000fe20003f44270 */
[-C--:B------:R-:W-:Y:S01]  /*6030*/  FMUL R49, R49, R88.reuse ;  /* 0x0000005831317220 */ /* 0x080fe20000400000 */
[----:B------:R-:W-:Y:S01]  /*6040*/  F2FP.TF32.F32.PACK_B R33, R33 ;  /* 0x00000021ff21723e */ /* 0x000fe200024050ff */
[----:B------:R1:W-:Y:S01]  /*6050*/  @P3 STG.E desc[UR36][R8.64+0x20], R11 ;  /* 0x0000200b08003986 */ /* 0x0003e2000c101924 */
[----:B------:R-:W-:Y:S01]  /*6060*/  ISETP.GT.AND P1, PT, R3, RZ, P2 ;  /* 0x000000ff0300720c */ /* 0x000fe20001724270 */
[-C--:B------:R-:W-:Y:S01]  /*6070*/  FMUL R51, R51, R88.reuse ;  /* 0x0000005833337220 */ /* 0x080fe20000400000 */
[C---:B------:R-:W-:Y:S01]  /*6080*/  ISETP.GT.AND P3, PT, R3.reuse, RZ, P4 ;  /* 0x000000ff0300720c */ /* 0x040fe20002764270 */
[-C--:B0-----:R-:W-:Y:S01]  /*6090*/  FMUL R5, R32, R88.reuse ;  /* 0x0000005820057220 */ /* 0x081fe20000400000 */
[----:B------:R-:W-:Y:S01]  /*60a0*/  ISETP.GT.AND P2, PT, R3, 0x8, P2 ;  /* 0x000000080300780c */ /* 0x000fe20001744270 */
[----:B------:R-:W-:Y:S01]  /*60b0*/  @P0 STG.E desc[UR36][R8.64+0x24], R31 ;  /* 0x0000241f08000986 */ /* 0x000fe2000c101924 */
[----:B------:R-:W-:Y:S01]  /*60c0*/  F2FP.TF32.F32.PACK_B R13, R13 ;  /* 0x0000000dff0d723e */ /* 0x000fe200024050ff */
[-C--:B------:R-:W-:Y:S01]  /*60d0*/  FMUL R53, R53, R88.reuse ;  /* 0x0000005835357220 */ /* 0x080fe20000400000 */
[----:B------:R-:W-:Y:S01]  /*60e0*/  F2FP.TF32.F32.PACK_B R5, R5 ;  /* 0x00000005ff05723e */ /* 0x000fe200024050ff */
[-C--:B------:R-:W-:Y:S01]  /*60f0*/  FMUL R55, R55, R88.reuse ;  /* 0x0000005837377220 */ /* 0x080fe20000400000 */
[----:B------:R-:W-:Y:S01]  /*6100*/  ISETP.GT.AND P0, PT, R4, 0x19, PT ;  /* 0x000000190400780c */ /* 0x000fe20003f04270 */
[-C--:B-1----:R-:W-:Y:S01]  /*6110*/  FMUL R11, R38, R88.reuse ;  /* 0x00000058260b7220 */ /* 0x082fe20000400000 */
        /* <DEDUP_REMOVED lines=16> */
[----:B------:R-:W-:Y:S01]  /*6220*/  ISETP.GT.AND P4, PT, R4, 0x21, PT ;  /* 0x000000210400780c */ /* 0x000fe20003f84270 */
[-C--:B------:R-:W-:Y:S01]  /*6230*/  FMUL R63, R63, R88.reuse ;  /* 0x000000583f3f7220 */ /* 0x080fe20000400000 */
[----:B------:R-:W-:Y:S01]  /*6240*/  F2FP.TF32.F32.PACK_B R5, R5 ;  /* 0x00000005ff05723e */ /* 0x000fe200024050ff */
[-C--:B------:R-:W-:Y:S01]  /*6250*/  FMUL R65, R65, R88.reuse ;  /* 0x0000005841417220 */ /* 0x080fe20000400000 */
[----:B------:R-:W-:Y:S01]  /*6260*/  ISETP.GT.AND P0, PT, R3, 0x8, P0 ;  /* 0x000000080300780c */ /* 0x000fe20000704270 */
[-C--:B-1----:R-:W-:Y:S01]  /*6270*/  FMUL R13, R42, R88.reuse ;  /* 0x000000582a0d7220 */ /* 0x082fe20000400000 */
[----:B------:R-:W-:Y:S01]  /*6280*/  F2FP.TF32.F32.PACK_B R39, R39 ;  /* 0x00000027ff27723e */ /* 0x000fe200024050ff */
        /* <DEDUP_REMOVED lines=13> */
[C---:B------:R-:W-:Y:S01]  /*6360*/  ISETP.GT.AND P2, PT, R3.reuse, 0x8, P2 ;  /* 0x000000080300780c */ /* 0x040fe20001744270 */
[----:B------:R-:W-:Y:S01]  /*6370*/  @P0 STG.E desc[UR36][R8.64+0x64], R39 ;  /* 0x0000642708000986 */ /* 0x000fe2000c101924 */
[----:B------:R-:W-:Y:S01]  /*6380*/  ISETP.GT.AND P4, PT, R3, 0x8, P4 ;  /* 0x000000080300780c */ /* 0x000fe20002784270 */
[-C--:B------:R-:W-:Y:S01]  /*6390*/  FMUL R73, R73, R88.reuse ;  /* 0x0000005849497220 */ /* 0x080fe20000400000 */
[----:B------:R-:W-:Y:S01]  /*63a0*/  F2FP.TF32.F32.PACK_B R5, R5 ;  /* 0x00000005ff05723e */ /* 0x000fe200024050ff */
[-C--:B------:R-:W-:Y:S01]  /*63b0*/  FMUL R75, R75, R88.reuse ;  /* 0x000000584b4b7220 */ /* 0x080fe20000400000 */
[----:B------:R-:W-:Y:S01]  /*63c0*/  ISETP.GT.AND P0, PT, R4, 0x29, PT ;  /* 0x000000290400780c */ /* 0x000fe20003f04270 */
        /* <DEDUP_REMOVED lines=25> */
[----:B------:R-:W-:Y:S01]  /*6560*/  ISETP.GT.AND P1, PT, R4, 0x31, PT ;  /* 0x000000310400780c */ /* 0x000fe20003f24270 */
[-C--:B------:R-:W-:Y:S01]  /*6570*/  FMUL R85, R85, R88.reuse ;  /* 0x0000005855557220 */ /* 0x080fe20000400000 */
[----:B------:R-:W-:Y:S01]  /*6580*/  F2FP.TF32.F32.PACK_B R13, R13 ;  /* 0x0000000dff0d723e */ /* 0x000fe200024050ff */
[----:B------:R-:W-:Y:S01]  /*6590*/  @P2 STG.E desc[UR36][R6.64+0xa4], R45 ;  /* 0x0000a42d06002986 */ /* 0x000fe2000c101924 */
[----:B------:R-:W-:Y:S01]  /*65a0*/  ISETP.GT.AND P2, PT, R3, RZ, P4 ;  /* 0x000000ff0300720c */ /* 0x000fe20002744270 */
[----:B------:R-:W-:Y:S01]  /*65b0*/  FMUL R87, R87, R88 ;  /* 0x0000005857577220 */ /* 0x000fe20000400000 */
[----:B------:R-:W-:Y:S01]  /*65c0*/  F2FP.TF32.F32.PACK_B R53, R53 ;  /* 0x00000035ff35723e */ /* 0x000fe200024050ff */
[----:B------:R1:W-:Y:S01]  /*65d0*/  @P3 STG.E desc[UR36][R8.64+0xa0], R11 ;  /* 0x0000a00b08003986 */ /* 0x0003e2000c101924 */
[----:B------:R-:W-:-:S02]  /*65e0*/  ISETP.GT.AND P3, PT, R3, RZ, P1 ;  /* 0x000000ff0300720c */ /* 0x000fc40000f64270 */
[----:B------:R-:W-:Y:S01]  /*65f0*/  F2FP.TF32.F32.PACK_B R55, R55 ;  /* 0x00000037ff37723e */ /* 0x000fe200024050ff */
[-C--:B0-----:R-:W-:Y:S01]  /*6600*/  FMUL R5, R48, R88.reuse ;  /* 0x0000005830057220 */ /* 0x081fe20000400000 */
[----:B------:R-:W-:Y:S01]  /*6610*/  @P0 STG.E desc[UR36][R8.64+0xa4], R47 ;  /* 0x0000a42f08000986 */ /* 0x000fe2000c101924 */
[----:B------:R-:W-:Y:S02]  /*6620*/  ISETP.GT.AND P0, PT, R3, 0x8, P4 ;  /* 0x000000080300780c */ /* 0x000fe40002704270 */
[----:B------:R-:W-:Y:S02]  /*6630*/  F2FP.TF32.F32.PACK_B R57, R57 ;  /* 0x00000039ff39723e */ /* 0x000fe400024050ff */
[----:B------:R-:W-:Y:S01]  /*6640*/  F2FP.TF32.F32.PACK_B R5, R5 ;  /* 0x00000005ff05723e */ /* 0x000fe200024050ff */
[----:B-1----:R-:W-:Y:S01]  /*6650*/  FMUL R11, R54, R88 ;  /* 0x00000058360b7220 */ /* 0x002fe20000400000 */
[----:B------:R-:W-:-:S03]  /*6660*/  F2FP.TF32.F32.PACK_B R59, R59 ;  /* 0x0000003bff3b723e */ /* 0x000fc600024050ff */
[----:B------:R0:W-:Y:S01]  /*6670*/  @P2 STG.E desc[UR36][R6.64+0xc0], R5 ;  /* 0x0000c00506002986 */ /* 0x0001e2000c101924 */
[C---:B------:R-:W-:Y:S02]  /*6680*/  ISETP.GT.AND P2, PT, R4.reuse, 0x38, PT ;  /* 0x000000380400780c */ /* 0x040fe40003f44270 */
[----:B------:R-:W-:Y:S01]  /*6690*/  F2FP.TF32.F32.PACK_B R11, R11 ;  /* 0x0000000bff0b723e */ /* 0x000fe200024050ff */
[----:B------:R-:W-:Y:S01]  /*66a0*/  @P3 STG.E desc[UR36][R6.64+0xc4], R49 ;  /* 0x0000c43106003986 */ /* 0x000fe2000c101924 */
[C---:B------:R-:W-:Y:S02]  /*66b0*/  ISETP.GT.AND P3, PT, R3.reuse, 0x8, P1 ;  /* 0x000000080300780c */ /* 0x040fe40000f64270 */
[----:B------:R-:W-:Y:S01]  /*66c0*/  ISETP.GT.AND P1, PT, R4, 0x39, PT ;  /* 0x000000390400780c */ /* 0x000fe20003f24270 */
[----:B------:R1:W-:Y:S01]  /*66d0*/  @P0 STG.E desc[UR36][R8.64+0xc0], R13 ;  /* 0x0000c00d08000986 */ /* 0x0003e2000c101924 */
[C---:B------:R-:W-:Y:S02]  /*66e0*/  ISETP.GT.AND P4, PT, R3.reuse, RZ, P2 ;  /* 0x000000ff0300720c */ /* 0x040fe40001784270 */
[C---:B------:R-:W-:Y:S01]  /*66f0*/  ISETP.GT.AND P0, PT, R3.reuse, RZ, P1 ;  /* 0x000000ff0300720c */ /* 0x040fe20000f04270 */
[----:B0-----:R-:W-:Y:S01]  /*6700*/  FMUL R5, R52, R88 ;  /* 0x0000005834057220 */ /* 0x001fe20000400000 */
[----:B------:R-:W-:-:S02]  /*6710*/  ISETP.GT.AND P2, PT, R3, 0x8, P2 ;  /* 0x000000080300780c */ /* 0x000fc40001744270 */
[----:B------:R-:W-:Y:S02]  /*6720*/  F2FP.TF32.F32.PACK_B R61, R61 ;  /* 0x0000003dff3d723e */ /* 0x000fe400024050ff */
[----:B------:R-:W-:Y:S01]  /*6730*/  F2FP.TF32.F32.PACK_B R5, R5 ;  /* 0x00000005ff05723e */ /* 0x000fe200024050ff */
[----:B------:R-:W-:Y:S01]  /*6740*/  @P3 STG.E desc[UR36][R8.64+0xc4], R51 ;  /* 0x0000c43308003986 */ /* 0x000fe2000c101924 */
[C---:B------:R-:W-:Y:S01]  /*6750*/  ISETP.GT.AND P3, PT, R3.reuse, 0x8, P1 ;  /* 0x000000080300780c */ /* 0x040fe20000f64270 */
[----:B-1----:R-:W-:Y:S01]  /*6760*/  FMUL R13, R58, R88 ;  /* 0x000000583a0d7220 */ /* 0x002fe20000400000 */
[C---:B------:R-:W-:Y:S01]  /*6770*/  ISETP.GT.AND P1, PT, R4.reuse, 0x40, PT ;  /* 0x000000400400780c */ /* 0x040fe20003f24270 */
[----:B------:R0:W-:Y:S01]  /*6780*/  @P4 STG.E desc[UR36][R6.64+0xe0], R5 ;  /* 0x0000e00506004986 */ /* 0x0001e2000c101924 */
[----:B------:R-:W-:Y:S02]  /*6790*/  F2FP.TF32.F32.PACK_B R63, R63 ;  /* 0x0000003fff3f723e */ /* 0x000fe400024050ff */
[----:B------:R-:W-:Y:S01]  /*67a0*/  ISETP.GT.AND P4, PT, R3, RZ, P1 ;  /* 0x000000ff0300720c */ /* 0x000fe20000f84270 */
[----:B------:R-:W-:Y:S01]  /*67b0*/  @P0 STG.E desc[UR36][R6.64+0xe4], R53 ;  /* 0x0000e43506000986 */ /* 0x000fe2000c101924 */
[----:B------:R-:W-:-:S02]  /*67c0*/  ISETP.GT.AND P0, PT, R4, 0x41, PT ;  /* 0x000000410400780c */ /* 0x000fc40003f04270 */
[C---:B------:R-:W-:Y:S01]  /*67d0*/  ISETP.GT.AND P1, PT, R3.reuse, 0x8, P1 ;  /* 0x000000080300780c */ /* 0x040fe20000f24270 */
[----:B------:R1:W-:Y:S01]  /*67e0*/  @P2 STG.E desc[UR36][R8.64+0xe0], R11 ;  /* 0x0000e00b08002986 */ /* 0x0003e2000c101924 */
[C---:B------:R-:W-:Y:S02]  /*67f0*/  ISETP.GT.AND P2, PT, R3.reuse, RZ, P0 ;  /* 0x000000ff0300720c */ /* 0x040fe40000744270 */
[----:B------:R-:W-:Y:S01]  /*6800*/  F2FP.TF32.F32.PACK_B R13, R13 ;  /* 0x0000000dff0d723e */ /* 0x000fe200024050ff */
[-C--:B0-----:R-:W-:Y:S01]  /*6810*/  FMUL R5, R56, R88.reuse ;  /* 0x0000005838057220 */ /* 0x081fe20000400000 */
[----:B------:R-:W-:Y:S01]  /*6820*/  @P3 STG.E desc[UR36][R8.64+0xe4], R55 ;  /* 0x0000e43708003986 */ /* 0x000fe2000c101924 */
[----:B------:R-:W-:Y:S02]  /*6830*/  ISETP.GT.AND P3, PT, R3, 0x8, P0 ;  /* 0x000000080300780c */ /* 0x000fe40000764270 */
[----:B------:R-:W-:Y:S02]  /*6840*/  ISETP.GT.AND P0, PT, R4, 0x49, PT ;  /* 0x000000490400780c */ /* 0x000fe40003f04270 */
[----:B------:R-:W-:Y:S01]  /*6850*/  F2FP.TF32.F32.PACK_B R5, R5 ;  /* 0x00000005ff05723e */ /* 0x000fe200024050ff */
[----:B-1----:R-:W-:Y:S01]  /*6860*/  FMUL R11, R62, R88 ;  /* 0x000000583e0b7220 */ /* 0x002fe20000400000 */
[----:B------:R-:W-:-:S03]  /*6870*/  F2FP.TF32.F32.PACK_B R65, R65 ;  /* 0x00000041ff41723e */ /* 0x000fc600024050ff */
[----:B------:R0:W-:Y:S01]  /*6880*/  @P4 STG.E desc[UR36][R6.64+0x100], R5 ;  /* 0x0001000506004986 */ /* 0x0001e2000c101924 */
[----:B------:R-:W-:Y:S02]  /*6890*/  F2FP.TF32.F32.PACK_B R67, R67 ;  /* 0x00000043ff43723e */ /* 0x000fe400024050ff */
[----:B------:R-:W-:Y:S01]  /*68a0*/  F2FP.TF32.F32.PACK_B R11, R11 ;  /* 0x0000000bff0b723e */ /* 0x000fe200024050ff */
[----:B------:R-:W-:Y:S01]  /*68b0*/  @P2 STG.E desc[UR36][R6.64+0x104], R57 ;  /* 0x0001043906002986 */ /* 0x000fe2000c101924 */
[----:B------:R-:W-:Y:S02]  /*68c0*/  ISETP.GT.AND P2, PT, R4, 0x48, PT ;  /* 0x000000480400780c */ /* 0x000fe40003f44270 */
[----:B------:R-:W-:Y:S01]  /*68d0*/  F2FP.TF32.F32.PACK_B R69, R69 ;  /* 0x00000045ff45723e */ /* 0x000fe200024050ff */
[----:B------:R1:W-:Y:S01]  /*68e0*/  @P1 STG.E desc[UR36][R8.64+0x100], R13 ;  /* 0x0001000d08001986 */ /* 0x0003e2000c101924 */
[C---:B------:R-:W-:Y:S02]  /*68f0*/  ISETP.GT.AND P4, PT, R3.reuse, RZ, P2 ;  /* 0x000000ff0300720c */ /* 0x040fe40001784270 */
[C---:B------:R-:W-:Y:S01]  /*6900*/  ISETP.GT.AND P1, PT, R3.reuse, RZ, P0 ;  /* 0x000000ff0300720c */ /* 0x040fe20000724270 */
[----:B0-----:R-:W-:Y:S01]  /*6910*/  FMUL R5, R60, R88 ;  /* 0x000000583c057220 */ /* 0x001fe20000400000 */
[C---:B------:R-:W-:Y:S01]  /*6920*/  ISETP.GT.AND P2, PT, R3.reuse, 0x8, P2 ;  /* 0x000000080300780c */ /* 0x040fe20001744270 */
[----:B------:R-:W-:Y:S01]  /*6930*/  @P3 STG.E desc[UR36][R8.64+0x104], R59 ;  /* 0x0001043b08003986 */ /* 0x000fe2000c101924 */
[----:B------:R-:W-:-:S02]  /*6940*/  ISETP.GT.AND P3, PT, R3, 0x8, P0 ;  /* 0x000000080300780c */ /* 0x000fc40000764270 */
[----:B------:R-:W-:Y:S02]  /*6950*/  F2FP.TF32.F32.PACK_B R5, R5 ;  /* 0x00000005ff05723e */ /* 0x000fe400024050ff */
[----:B------:R-:W-:Y:S01]  /*6960*/  ISETP.GT.AND P0, PT, R4, 0x51, PT ;  /* 0x000000510400780c */ /* 0x000fe20003f04270 */
[----:B-1----:R-:W-:Y:S01]  /*6970*/  FMUL R13, R66, R88 ;  /* 0x00000058420d7220 */ /* 0x002fe20000400000 */
[----:B------:R-:W-:Y:S01]  /*6980*/  F2FP.TF32.F32.PACK_B R71, R71 ;  /* 0x00000047ff47723e */ /* 0x000fe200024050ff */
[----:B------:R0:W-:Y:S01]  /*6990*/  @P4 STG.E desc[UR36][R6.64+0x120], R5 ;  /* 0x0001200506004986 */ /* 0x0001e2000c101924 */
[----:B------:R-:W-:Y:S02]  /*69a0*/  F2FP.TF32.F32.PACK_B R73, R73 ;  /* 0x00000049ff49723e */ /* 0x000fe400024050ff */
[----:B------:R-:W-:Y:S01]  /*69b0*/  F2FP.TF32.F32.PACK_B R13, R13 ;  /* 0x0000000dff0d723e */ /* 0x000fe200024050ff */
[----:B------:R-:W-:Y:S01]  /*69c0*/  @P1 STG.E desc[UR36][R6.64+0x124], R61 ;  /* 0x0001243d06001986 */ /* 0x000fe2000c101924 */
[----:B------:R-:W-:-:S02]  /*69d0*/  ISETP.GT.AND P1, PT, R4, 0x50, PT ;  /* 0x000000500400780c */ /* 0x000fc40003f24270 */
[----:B------:R-:W-:Y:S01]  /*69e0*/  F2FP.TF32.F32.PACK_B R75, R75 ;  /* 0x0000004bff4b723e */ /* 0x000fe200024050ff */
[----:B------:R1:W-:Y:S01]  /*69f0*/  @P2 STG.E desc[UR36][R8.64+0x120], R11 ;  /* 0x0001200b08002986 */ /* 0x0003e2000c101924 */
[C---:B------:R-:W-:Y:S02]  /*6a00*/  ISETP.GT.AND P4, PT, R3.reuse, RZ, P1 ;  /* 0x000000ff0300720c */ /* 0x040fe40000f84270 */
[C---:B------:R-:W-:Y:S01]  /*6a10*/  ISETP.GT.AND P2, PT, R3.reuse, RZ, P0 ;  /* 0x000000ff0300720c */ /* 0x040fe20000744270 */
[----:B0-----:R-:W-:Y:S01]  /*6a20*/  FMUL R5, R64, R88 ;  /* 0x0000005840057220 */ /* 0x001fe20000400000 */
[C---:B------:R-:W-:Y:S01]  /*6a30*/  ISETP.GT.AND P1, PT, R3.reuse, 0x8, P1 ;  /* 0x000000080300780c */ /* 0x040fe20000f24270 */
[----:B------:R-:W-:Y:S01]  /*6a40*/  @P3 STG.E desc[UR36][R8.64+0x124], R63 ;  /* 0x0001243f08003986 */ /* 0x000fe2000c101924 */
[----:B------:R-:W-:Y:S02]  /*6a50*/  ISETP.GT.AND P3, PT, R3, 0x8, P0 ;  /* 0x000000080300780c */ /* 0x000fe40000764270 */
[----:B------:R-:W-:-:S02]  /*6a60*/  F2FP.TF32.F32.PACK_B R5, R5 ;  /* 0x00000005ff05723e */ /* 0x000fc400024050ff */
[----:B------:R-:W-:Y:S01]  /*6a70*/  ISETP.GT.AND P0, PT, R4, 0x59, PT ;  /* 0x000000590400780c */ /* 0x000fe20003f04270 */
[----:B-1----:R-:W-:Y:S01]  /*6a80*/  FMUL R11, R70, R88 ;  /* 0x00000058460b7220 */ /* 0x002fe20000400000 */
[----:B------:R-:W-:Y:S01]  /*6a90*/  F2FP.TF32.F32.PACK_B R77, R77 ;  /* 0x0000004dff4d723e */ /* 0x000fe200024050ff */
[----:B------:R0:W-:Y:S01]  /*6aa0*/  @P4 STG.E desc[UR36][R6.64+0x140], R5 ;  /* 0x0001400506004986 */ /* 0x0001e2000c101924 */
[----:B------:R-:W-:Y:S02]  /*6ab0*/  F2FP.TF32.F32.PACK_B R79, R79 ;  /* 0x0000004fff4f723e */ /* 0x000fe400024050ff */
[----:B------:R-:W-:Y:S01]  /*6ac0*/  F2FP.TF32.F32.PACK_B R11, R11 ;  /* 0x0000000bff0b723e */ /* 0x000fe200024050ff */
[----:B------:R-:W-:Y:S01]  /*6ad0*/  @P2 STG.E desc[UR36][R6.64+0x144], R65 ;  /* 0x0001444106002986 */ /* 0x000fe2000c101924 */
[----:B------:R-:W-:Y:S02]  /*6ae0*/  ISETP.GT.AND P2, PT, R4, 0x58, PT ;  /* 0x000000580400780c */ /* 0x000fe40003f44270 */
[----:B------:R-:W-:Y:S01]  /*6af0*/  F2FP.TF32.F32.PACK_B R81, R81 ;  /* 0x00000051ff51723e */ /* 0x000fe200024050ff */
[----:B------:R1:W-:Y:S01]  /*6b00*/  @P1 STG.E desc[UR36][R8.64+0x140], R13 ;  /* 0x0001400d08001986 */ /* 0x0003e2000c101924 */
[----:B------:R-:W-:-:S02]  /*6b10*/  ISETP.GT.AND P4, PT, R3, RZ, P2 ;  /* 0x000000ff0300720c */ /* 0x000fc40001784270 */
[C---:B------:R-:W-:Y:S01]  /*6b20*/  ISETP.GT.AND P1, PT, R3.reuse, RZ, P0 ;  /* 0x000000ff0300720c */ /* 0x040fe20000724270 */
[-C--:B0-----:R-:W-:Y:S01]  /*6b30*/  FMUL R5, R68, R88.reuse ;  /* 0x0000005844057220 */ /* 0x081fe20000400000 */
[C---:B------:R-:W-:Y:S01]  /*6b40*/  ISETP.GT.AND P2, PT, R3.reuse, 0x8, P2 ;  /* 0x000000080300780c */ /* 0x040fe20001744270 */
[----:B------:R-:W-:Y:S01]  /*6b50*/  @P3 STG.E desc[UR36][R8.64+0x144], R67 ;  /* 0x0001444308003986 */ /* 0x000fe2000c101924 */
[----:B------:R-:W-:Y:S02]  /*6b60*/  ISETP.GT.AND P3, PT, R3, 0x8, P0 ;  /* 0x000000080300780c */ /* 0x000fe40000764270 */
[----:B------:R-:W-:Y:S02]  /*6b70*/  F2FP.TF32.F32.PACK_B R5, R5 ;  /* 0x00000005ff05723e */ /* 0x000fe400024050ff */
[----:B------:R-:W-:Y:S01]  /*6b80*/  ISETP.GT.AND P0, PT, R4, 0x61, PT ;  /* 0x000000610400780c */ /* 0x000fe20003f04270 */
[----:B-1----:R-:W-:Y:S01]  /*6b90*/  FMUL R13, R74, R88 ;  /* 0x000000584a0d7220 */ /* 0x002fe20000400000 */
[----:B------:R-:W-:Y:S01]  /*6ba0*/  F2FP.TF32.F32.PACK_B R15, R15 ;  /* 0x0000000fff0f723e */ /* 0x000fe200024050ff */
[----:B------:R0:W-:Y:S01]  /*6bb0*/  @P4 STG.E desc[UR36][R6.64+0x160], R5 ;  /* 0x0001600506004986 */ /* 0x0001e2000c101924 */
[----:B------:R-:W-:-:S02]  /*6bc0*/  F2FP.TF32.F32.PACK_B R83, R83 ;  /* 0x00000053ff53723e */ /* 0x000fc400024050ff */
        /* <DEDUP_REMOVED lines=15> */
[----:B------:R0:W-:Y:S03]  /*6cc0*/  @P4 STG.E desc[UR36][R6.64+0x180], R5 ;  /* 0x0001800506004986 */ /* 0x0001e6000c101924 */
[----:B------:R-:W-:Y:S01]  /*6cd0*/  F2FP.TF32.F32.PACK_B R11, R11 ;  /* 0x0000000bff0b723e */ /* 0x000fe200024050ff */
[----:B------:R-:W-:Y:S01]  /*6ce0*/  @P2 STG.E desc[UR36][R6.64+0x184], R73 ;  /* 0x0001844906002986 */ /* 0x000fe2000c101924 */
[----:B------:R-:W-:-:S03]  /*6cf0*/  ISETP.GT.AND P2, PT, R4, 0x68, PT ;  /* 0x000000680400780c */ /* 0x000fc60003f44270 */
[----:B------:R1:W-:Y:S01]  /*6d00*/  @P1 STG.E desc[UR36][R8.64+0x180], R13 ;  /* 0x0001800d08001986 */ /* 0x0003e2000c101924 */
[C---:B------:R-:W-:Y:S02]  /*6d10*/  ISETP.GT.AND P4, PT, R3.reuse, RZ, P2 ;  /* 0x000000ff0300720c */ /* 0x040fe40001784270 */
[C---:B------:R-:W-:Y:S01]  /*6d20*/  ISETP.GT.AND P1, PT, R3.reuse, RZ, P0 ;  /* 0x000000ff0300720c */ /* 0x040fe20000724270 */
[-C--:B0-----:R-:W-:Y:S01]  /*6d30*/  FMUL R5, R76, R88.reuse ;  /* 0x000000584c057220 */ /* 0x081fe20000400000 */
[C---:B------:R-:W-:Y:S01]  /*6d40*/  ISETP.GT.AND P2, PT, R3.reuse, 0x8, P2 ;  /* 0x000000080300780c */ /* 0x040fe20001744270 */
[----:B------:R-:W-:Y:S01]  /*6d50*/  @P3 STG.E desc[UR36][R8.64+0x184], R75 ;  /* 0x0001844b08003986 */ /* 0x000fe2000c101924 */
[----:B------:R-:W-:Y:S02]  /*6d60*/  ISETP.GT.AND P3, PT, R4, 0x71, PT ;  /* 0x000000710400780c */ /* 0x000fe40003f64270 */
[----:B------:R-:W-:Y:S02]  /*6d70*/  F2FP.TF32.F32.PACK_B R5, R5 ;  /* 0x00000005ff05723e */ /* 0x000fe400024050ff */
[----:B------:R-:W-:Y:S01]  /*6d80*/  ISETP.GT.AND P0, PT, R3, 0x8, P0 ;  /* 0x000000080300780c */ /* 0x000fe20000704270 */
[----:B-1----:R-:W-:-:S02]  /*6d90*/  FMUL R13, R80, R88 ;  /* 0x00000058500d7220 */ /* 0x002fc40000400000 */
[----:B------:R-:W-:Y:S03]  /*6da0*/  @P4 STG.E desc[UR36][R6.64+0x1a0], R5 ;  /* 0x0001a00506004986 */ /* 0x000fe6000c101924 */
[----:B------:R-:W-:Y:S01]  /*6db0*/  F2FP.TF32.F32.PACK_B R13, R13 ;  /* 0x0000000dff0d723e */ /* 0x000fe200024050ff */
[----:B------:R-:W-:Y:S01]  /*6dc0*/  @P1 STG.E desc[UR36][R6.64+0x1a4], R77 ;  /* 0x0001a44d06001986 */ /* 0x000fe2000c101924 */
[----:B------:R-:W-:-:S03]  /*6dd0*/  ISETP.GT.AND P1, PT, R4, 0x70, PT ;  /* 0x000000700400780c */ /* 0x000fc60003f24270 */
[----:B------:R0:W-:Y:S01]  /*6de0*/  @P2 STG.E desc[UR36][R8.64+0x1a0], R11 ;  /* 0x0001a00b08002986 */ /* 0x0001e2000c101924 */
[C---:B------:R-:W-:Y:S02]  /*6df0*/  ISETP.GT.AND P4, PT, R3.reuse, RZ, P1 ;  /* 0x000000ff0300720c */ /* 0x040fe40000f84270 */
[C---:B------:R-:W-:Y:S01]  /*6e00*/  ISETP.GT.AND P2, PT, R3.reuse, RZ, P3 ;  /* 0x000000ff0300720c */ /* 0x040fe20001f44270 */
[----:B------:R-:W-:Y:S01]  /*6e10*/  @P0 STG.E desc[UR36][R8.64+0x1a4], R79 ;  /* 0x0001a44f08000986 */ /* 0x000fe2000c101924 */
[C---:B------:R-:W-:Y:S02]  /*6e20*/  ISETP.GT.AND P1, PT, R3.reuse, 0x8, P1 ;  /* 0x000000080300780c */ /* 0x040fe40000f24270 */
[----:B------:R-:W-:Y:S02]  /*6e30*/  ISETP.GT.AND P0, PT, R4, 0x78, PT ;  /* 0x000000780400780c */ /* 0x000fe40003f04270 */
[----:B------:R-:W-:Y:S01]  /*6e40*/  ISETP.GT.AND P3, PT, R3, 0x8, P3 ;  /* 0x000000080300780c */ /* 0x000fe20001f64270 */
[----:B0-----:R-:W-:-:S04]  /*6e50*/  FMUL R11, R86, R88 ;  /* 0x00000058560b7220 */ /* 0x001fc80000400000 */
[----:B------:R-:W-:Y:S01]  /*6e60*/  @P4 STG.E desc[UR36][R6.64+0x1c0], R13 ;  /* 0x0001c00d06004986 */ /* 0x000fe2000c101924 */
[----:B------:R-:W-:Y:S01]  /*6e70*/  ISETP.GT.AND P4, PT, R4, 0x79, PT ;  /* 0x000000790400780c */ /* 0x000fe20003f84270 */
[----:B------:R-:W-:Y:S01]  /*6e80*/  @P2 IMAD.MOV.U32 R4, RZ, RZ, R6 ;  /* 0x000000ffff042224 */ /* 0x000fe200078e0006 */
[----:B------:R-:W-:Y:S01]  /*6e90*/  F2FP.TF32.F32.PACK_B R11, R11 ;  /* 0x0000000bff0b723e */ /* 0x000fe200024050ff */
[----:B------:R-:W-:-:S05]  /*6ea0*/  @P2 IMAD.MOV.U32 R5, RZ, RZ, R7 ;  /* 0x000000ffff052224 */ /* 0x000fca00078e0007 */
[----:B------:R0:W-:Y:S01]  /*6eb0*/  @P2 STG.E desc[UR36][R4.64+0x1c4], R81 ;  /* 0x0001c45104002986 */ /* 0x0001e2000c101924 */
[C---:B------:R-:W-:Y:S02]  /*6ec0*/  ISETP.GT.AND P2, PT, R3.reuse, RZ, P4 ;  /* 0x000000ff0300720c */ /* 0x040fe40002744270 */
[----:B------:R-:W-:Y:S01]  /*6ed0*/  ISETP.GT.AND P4, PT, R3, 0x8, P4 ;  /* 0x000000080300780c */ /* 0x000fe20002784270 */
[----:B0-----:R-:W-:Y:S02]  /*6ee0*/  @P1 IMAD.MOV.U32 R4, RZ, RZ, R8 ;  /* 0x000000ffff041224 */ /* 0x001fe400078e0008 */
[----:B------:R-:W-:-:S05]  /*6ef0*/  @P1 IMAD.MOV.U32 R5, RZ, RZ, R9 ;  /* 0x000000ffff051224 */ /* 0x000fca00078e0009 */
[----:B------:R0:W-:Y:S01]  /*6f00*/  @P1 STG.E desc[UR36][R4.64+0x1c0], R15 ;  /* 0x0001c00f04001986 */ /* 0x0001e2000c101924 */
[C---:B------:R-:W-:Y:S02]  /*6f10*/  ISETP.GT.AND P1, PT, R3.reuse, RZ, P0 ;  /* 0x000000ff0300720c */ /* 0x040fe40000724270 */
[----:B------:R-:W-:Y:S01]  /*6f20*/  ISETP.GT.AND P0, PT, R3, 0x8, P0 ;  /* 0x000000080300780c */ /* 0x000fe20000704270 */
[----:B------:R-:W-:-:S05]  /*6f30*/  FMUL R3, R84, R88 ;  /* 0x0000005854037220 */ /* 0x000fca0000400000 */
[----:B------:R-:W-:Y:S01]  /*6f40*/  F2FP.TF32.F32.PACK_B R3, R3 ;  /* 0x00000003ff03723e */ /* 0x000fe200024050ff */
[----:B0-----:R-:W-:Y:S02]  /*6f50*/  @P3 IMAD.MOV.U32 R4, RZ, RZ, R8 ;  /* 0x000000ffff043224 */ /* 0x001fe400078e0008 */
[----:B------:R-:W-:-:S05]  /*6f60*/  @P3 IMAD.MOV.U32 R5, RZ, RZ, R9 ;  /* 0x000000ffff053224 */ /* 0x000fca00078e0009 */
[----:B------:R0:W-:Y:S02]  /*6f70*/  @P3 STG.E desc[UR36][R4.64+0x1c4], R83 ;  /* 0x0001c45304003986 */ /* 0x0001e4000c101924 */
[----:B0-----:R-:W-:Y:S02]  /*6f80*/  @P1 IMAD.MOV.U32 R4, RZ, RZ, R6 ;  /* 0x000000ffff041224 */ /* 0x001fe400078e0006 */
[----:B------:R-:W-:-:S05]  /*6f90*/  @P1 IMAD.MOV.U32 R5, RZ, RZ, R7 ;  /* 0x000000ffff051224 */ /* 0x000fca00078e0007 */
[----:B------:R0:W-:Y:S04]  /*6fa0*/  @P1 STG.E desc[UR36][R4.64+0x1e0], R3 ;  /* 0x0001e00304001986 */ /* 0x0001e8000c101924 */
[----:B------:R1:W-:Y:S01]  /*6fb0*/  @P2 STG.E desc[UR36][R6.64+0x1e4], R85 ;  /* 0x0001e45506002986 */ /* 0x0003e2000c101924 */
[----:B0-----:R-:W-:Y:S02]  /*6fc0*/  @P0 IMAD.MOV.U32 R4, RZ, RZ, R8 ;  /* 0x000000ffff040224 */ /* 0x001fe400078e0008 */
[----:B------:R-:W-:-:S05]  /*6fd0*/  @P0 IMAD.MOV.U32 R5, RZ, RZ, R9 ;  /* 0x000000ffff050224 */ /* 0x000fca00078e0009 */
[----:B------:R1:W-:Y:S04]  /*6fe0*/  @P0 STG.E desc[UR36][R4.64+0x1e0], R11 ;  /* 0x0001e00b04000986 */ /* 0x0003e8000c101924 */
[----:B------:R1:W-:Y:S02]  /*6ff0*/  @P4 STG.E desc[UR36][R8.64+0x1e4], R87 ;  /* 0x0001e45708004986 */ /* 0x0003e4000c101924 */
.L_x_165:
[----:B------:R-:W-:Y:S05]  /*7000*/  BSYNC B0 ;  /* 0x0000000000007941 */ /* 0x000fea0003800000 */
.L_x_39:
[----:B------:R-:W-:Y:S01]  /*7010*/  IADD3 R16, P0, R16, UR54, RZ ;  /* 0x0000003610107c10 */ /* 0x000fe2000ff1e0ff */
[----:B------:R-:W-:Y:S01]  /*7020*/  ULDC.64 UR4, c[0x0][0x650] ;  /* 0x0001940000047ab9 */ /* 0x000fe20000000a00 */
[----:B------:R-:W-:Y:S01]  /*7030*/  PRMT R3, RZ, 0x7610, R3 ;  /* 0x00007610ff037816 */ /* 0x000fe20000000003 */
[----:B------:R-:W-:Y:S01]  /*7040*/  IMAD.MOV.U32 R104, RZ, RZ, -0x1 ;  /* 0xffffffffff687424 */ /* 0x000fe200078e00ff */
[----:B------:R-:W-:Y:S01]  /*7050*/  IADD3.X R17, R17, UR45, RZ, P0, !PT ;  /* 0x0000002d11117c10 */ /* 0x000fe200087fe4ff */
[----:B------:R-:W-:Y:S01]  /*7060*/  IMAD.MOV.U32 R89, RZ, RZ, -0x1 ;  /* 0xffffffffff597424 */ /* 0x000fe200078e00ff */
[----:B------:R-:W-:-:S04]  /*7070*/  ISETP.GE.U32.AND P0, PT, R16, UR4, PT ;  /* 0x0000000410007c0c */ /* 0x000fc8000bf06070 */
[----:B------:R-:W-:-:S13]  /*7080*/  ISETP.GE.U32.AND.EX P0, PT, R17, UR5, PT, P0 ;  /* 0x0000000511007c0c */ /* 0x000fda000bf06100 */
[----:B------:R-:W-:Y:S05]  /*7090*/  @P0 BRA `(.L_x_166) ;  /* 0x00000004004c0947 */ /* 0x000fea0003800000 */
[----:B012---:R-:W0:Y:S01]  /*70a0*/  LDC.64 R10, c[0x0][0x628] ;  /* 0x00018a00ff0a7b82 */ /* 0x007e220000000a00 */
[----:B----4-:R-:W1:Y:S01]  /*70b0*/  S2R R12, SR_CTAID.X ;  /* 0x00000000000c7919 */ /* 0x010e620000002500 */
[----:B---3--:R-:W-:Y:S02]  /*70c0*/  IMAD.MOV.U32 R8, RZ, RZ, R16 ;  /* 0x000000ffff087224 */ /* 0x008fe400078e0010 */
[----:B------:R-:W-:Y:S01]  /*70d0*/  IMAD.MOV.U32 R9, RZ, RZ, R17 ;  /* 0x000000ffff097224 */ /* 0x000fe200078e0011 */
[----:B------:R-:W2:Y:S03]  /*70e0*/  S2R R20, SR_CTAID.Y ;  /* 0x0000000000147919 */ /* 0x000ea60000002600 */
[----:B------:R-:W3:Y:S08]  /*70f0*/  LDC R0, c[0x0][0x630] ;  /* 0x00018c00ff007b82 */ /* 0x000ef00000000800 */
[----:B------:R-:W4:Y:S01]  /*7100*/  LDC.64 R14, c[0x0][0x620] ;  /* 0x00018800ff0e7b82 */ /* 0x000f220000000a00 */
[----:B0-----:R-:W-:-:S04]  /*7110*/  ISETP.NE.U32.AND P0, PT, R10, RZ, PT ;  /* 0x000000ff0a00720c */ /* 0x001fc80003f05070 */
[----:B------:R-:W-:-:S13]  /*7120*/  ISETP.NE.AND.EX P0, PT, R11, RZ, PT, P0 ;  /* 0x000000ff0b00720c */ /* 0x000fda0003f05300 */
[----:B-1234-:R-:W-:Y:S05]  /*7130*/  @!P0 BRA `(.L_x_167) ;  /* 0x0000000000288947 */ /* 0x01efea0003800000 */
        /* <DEDUP_REMOVED lines=10> */
.L_x_167:
[-CC-:B------:R-:W-:Y:S01]  /*71e0*/  SHF.R.U64 R89, R8, R0.reuse, R9.reuse ;  /* 0x0000000008597219 */ /* 0x180fe20000001209 */
[----:B------:R-:W0:Y:S01]  /*71f0*/  LDC.64 R24, c[0x0][0x640] ;  /* 0x00019000ff187b82 */ /* 0x000e220000000a00 */
[----:B------:R-:W-:Y:S01]  /*7200*/  SHF.R.U32.HI R0, RZ, R0, R9 ;  /* 0x00000000ff007219 */ /* 0x000fe20000011609 */
[----:B------:R-:W-:Y:S01]  /*7210*/  ULDC UR4, c[0x0][0x150] ;  /* 0x0000540000047ab9 */ /* 0x000fe20000000800 */
[----:B------:R-:W-:Y:S02]  /*7220*/  IADD3 R3, P0, RZ, -R89, RZ ;  /* 0x80000059ff037210 */ /* 0x000fe40007f1e0ff */
[----:B------:R-:W-:-:S03]  /*7230*/  I2FP.F32.U32 R7, R12 ;  /* 0x0000000c00077245 */ /* 0x000fc60000201000 */
[----:B------:R-:W1:Y:S01]  /*7240*/  LDC R6, c[0x0][0x618] ;  /* 0x00018600ff067b82 */ /* 0x000e620000000800 */
[----:B------:R-:W-:Y:S02]  /*7250*/  IMAD.X R5, RZ, RZ, ~R0, P0 ;  /* 0x000000ffff057224 */ /* 0x000fe400000e0e00 */
[----:B------:R-:W-:Y:S01]  /*7260*/  FMUL R7, R7, UR4 ;  /* 0x0000000407077c20 */ /* 0x000fe20008400000 */
[----:B------:R-:W-:Y:S01]  /*7270*/  ULDC UR4, c[0x0][0x154] ;  /* 0x0000550000047ab9 */ /* 0x000fe20000000800 */
[-C--:B------:R-:W-:Y:S02]  /*7280*/  IMAD R0, R5, R14.reuse, RZ ;  /* 0x0000000e05007224 */ /* 0x080fe400078e02ff */
[C---:B------:R-:W-:Y:S01]  /*7290*/  IMAD.WIDE.U32 R4, R3.reuse, R14, R16 ;  /* 0x0000000e03047225 */ /* 0x040fe200078e0010 */
[----:B------:R-:W2:Y:S01]  /*72a0*/  LDC R11, c[0x0][0x608] ;  /* 0x00018200ff0b7b82 */ /* 0x000ea20000000800 */
[----:B------:R-:W3:Y:S02]  /*72b0*/  F2I.U32.TRUNC.NTZ R7, R7 ;  /* 0x0000000700077305 */ /* 0x000ee4000020f000 */
[----:B------:R-:W-:-:S04]  /*72c0*/  IMAD R3, R3, R15, R0 ;  /* 0x0000000f03037224 */ /* 0x000fc800078e0200 */
[----:B------:R-:W-:Y:S01]  /*72d0*/  IMAD.IADD R3, R5, 0x1, R3 ;  /* 0x0000000105037824 */ /* 0x000fe200078e0203 */
[----:B------:R-:W4:Y:S01]  /*72e0*/  LDC R8, c[0x0][0x658] ;  /* 0x00019600ff087b82 */ /* 0x000f220000000800 */
[----:B------:R-:W-:Y:S02]  /*72f0*/  I2FP.F32.U32 R5, R20 ;  /* 0x0000001400057245 */ /* 0x000fe40000201000 */
[----:B0-----:R-:W-:-:S04]  /*7300*/  ISETP.NE.U32.AND P0, PT, R24, RZ, PT ;  /* 0x000000ff1800720c */ /* 0x001fc80003f05070 */
[----:B------:R-:W-:Y:S01]  /*7310*/  ISETP.NE.AND.EX P0, PT, R25, RZ, PT, P0 ;  /* 0x000000ff1900720c */ /* 0x000fe20003f05300 */
[----:B------:R-:W0:Y:S01]  /*7320*/  LDC R9, c[0x0][0x144] ;  /* 0x00005100ff097b82 */ /* 0x000e220000000800 */
[-C--:B-1----:R-:W-:Y:S01]  /*7330*/  SHF.R.U64 R13, R4, R6.reuse, R3 ;  /* 0x00000006040d7219 */ /* 0x082fe20000001203 */
[----:B---3--:R-:W-:Y:S01]  /*7340*/  IMAD.MOV R7, RZ, RZ, -R7 ;  /* 0x000000ffff077224 */ /* 0x008fe200078e0a07 */
[----:B------:R-:W-:Y:S01]  /*7350*/  SHF.R.U32.HI R0, RZ, R6, R3 ;  /* 0x00000006ff007219 */ /* 0x000fe20000011603 */
[----:B------:R-:W-:-:S04]  /*7360*/  FMUL R6, R5, UR4 ;  /* 0x0000000405067c20 */ /* 0x000fc80008400000 */
[----:B------:R-:W1:Y:S01]  /*7370*/  LDC R21, c[0x0][0x148] ;  /* 0x00005200ff157b82 */ /* 0x000e620000000800 */
[----:B------:R3:W0:Y:S01]  /*7380*/  F2I.U32.TRUNC.NTZ R14, R6 ;  /* 0x00000006000e7305 */ /* 0x000622000020f000 */
[-CC-:B--2---:R-:W-:Y:S02]  /*7390*/  SHF.R.U64 R10, R13, R11.reuse, R0.reuse ;  /* 0x0000000b0d0a7219 */ /* 0x184fe40000001200 */
[----:B------:R-:W-:-:S04]  /*73a0*/  SHF.R.U32.HI R3, RZ, R11, R0 ;  /* 0x0000000bff037219 */ /* 0x000fc80000011600 */
[----:B-----5:R-:W2:Y:S01]  /*73b0*/  LDC R22, c[0x0][0x648] ;  /* 0x00019200ff167b82 */ /* 0x020ea20000000800 */
[-CC-:B----4-:R-:W-:Y:S02]  /*73c0*/  SHF.R.U64 R15, R10, R8.reuse, R3.reuse ;  /* 0x000000080a0f7219 */ /* 0x190fe40000001203 */
[----:B------:R-:W-:-:S03]  /*73d0*/  SHF.R.U32.HI R5, RZ, R8, R3 ;  /* 0x00000008ff057219 */ /* 0x000fc60000011603 */
[----:B------:R-:W-:Y:S02]  /*73e0*/  IMAD.MOV.U32 R4, RZ, RZ, R15 ;  /* 0x000000ffff047224 */ /* 0x000fe400078e000f */
[----:B------:R-:W4:Y:S01]  /*73f0*/  LDC R26, c[0x0][0x638] ;  /* 0x00018e00ff1a7b82 */ /* 0x000f220000000800 */
[----:B0-----:R-:W-:-:S07]  /*7400*/  IMAD R23, R9, R7, R12 ;  /* 0x0000000709177224 */ /* 0x001fce00078e020c */
[----:B------:R-:W0:Y:S08]  /*7410*/  LDC R27, c[0x0][0x610] ;  /* 0x00018400ff1b7b82 */ /* 0x000e300000000800 */
[----:B------:R-:W0:Y:S01]  /*7420*/  LDC R28, c[0x0][0x600] ;  /* 0x00018000ff1c7b82 */ /* 0x000e220000000800 */
[----:B-1-3--:R-:W-:Y:S05]  /*7430*/  @!P0 BRA `(.L_x_168) ;  /* 0x0000000000288947 */ /* 0x00afea0003800000 */
[----:B------:R-:W1:Y:S02]  /*7440*/  LDC R0, c[0x0][0x64c] ;  /* 0x00019300ff007b82 */ /* 0x000e640000000800 */
[----:B-1----:R-:W-:-:S05]  /*7450*/  IADD3 R3, P0, R15, R0, RZ ;  /* 0x000000000f037210 */ /* 0x002fca0007f1e0ff */
        /* <DEDUP_REMOVED lines=8> */
.L_x_168:
[----:B------:R-:W-:Y:S01]  /*74e0*/  ISETP.NE.AND P0, PT, R2, 0x1, PT ;  /* 0x000000010200780c */ /* 0x000fe20003f05270 */
[----:B------:R-:W-:Y:S01]  /*74f0*/  IMAD.MOV R14, RZ, RZ, -R14 ;  /* 0x000000ffff0e7224 */ /* 0x000fe200078e0a0e */
[----:B--2---:R-:W-:Y:S02]  /*7500*/  SHF.R.U64 R0, R4, R22, R5 ;  /* 0x0000001604007219 */ /* 0x004fe40000001205 */
[----:B------:R-:W-:Y:S02]  /*7510*/  LOP3.LUT R3, R10, R101, RZ, 0xc0, !PT ;  /* 0x000000650a037212 */ /* 0x000fe400078ec0ff */
[----:B------:R-:W-:Y:S01]  /*7520*/  LOP3.LUT R6, R13, R100, RZ, 0xc0, !PT ;  /* 0x000000640d067212 */ /* 0x000fe200078ec0ff */
[----:B------:R-:W-:Y:S02]  /*7530*/  IMAD.MOV R4, RZ, RZ, -R0 ;  /* 0x000000ffff047224 */ /* 0x000fe400078e0a00 */
[----:B------:R-:W-:Y:S02]  /*7540*/  IMAD R0, R96, R0, R3 ;  /* 0x0000000060007224 */ /* 0x000fe400078e0203 */
[----:B----4-:R-:W-:-:S02]  /*7550*/  IMAD R3, R4, R26, R15 ;  /* 0x0000001a04037224 */ /* 0x010fc400078e020f */
[----:B------:R-:W-:Y:S02]  /*7560*/  @P0 IMAD R23, R21, R14, R20 ;  /* 0x0000000e15170224 */ /* 0x000fe400078e0214 */
[----:B0-----:R-:W-:Y:S02]  /*7570*/  IMAD R5, R3, R28, R6 ;  /* 0x0000001c03057224 */ /* 0x001fe400078e0206 */
[----:B------:R-:W-:Y:S02]  /*7580*/  IMAD R0, R0, R27, R23 ;  /* 0x0000001b00007224 */ /* 0x000fe400078e0217 */
[----:B------:R-:W-:-:S03]  /*7590*/  IMAD.MOV.U32 R4, RZ, RZ, 0x1 ;  /* 0x00000001ff047424 */ /* 0x000fc600078e00ff */
[----:B------:R-:W-:Y:S02]  /*75a0*/  SEL R104, R5, R0, !P0 ;  /* 0x0000000005687207 */ /* 0x000fe40004000000 */
[----:B------:R-:W-:Y:S02]  /*75b0*/  PRMT R3, R4, 0x7610, R3 ;  /* 0x0000761004037816 */ /* 0x000fe40000000003 */
[----:B------:R-:W-:-:S07]  /*75c0*/  SEL R0, R0, R5, !P0 ;  /* 0x0000000500007207 */ /* 0x000fce0004000000 */
.L_x_166:
[----:B------:R-:W-:Y:S01]  /*75d0*/  LOP3.LUT P0, RZ, R3, 0xff, RZ, 0xc0, !PT ;  /* 0x000000ff03ff7812 */ /* 0x000fe2000780c0ff */
[----:B------:R-:W-:Y:S01]  /*75e0*/  UIMAD.WIDE.U32 UR4, UR39, -0x55555555, URZ ;  /* 0xaaaaaaab270478a5 */ /* 0x000fe2000f8e003f */
[----:B------:R-:W-:-:S03]  /*75f0*/  IMAD.MOV.U32 R103, RZ, RZ, R0 ;  /* 0x000000ffff677224 */ /* 0x000fc600078e0000 */
[----:B------:R-:W-:-:S04]  /*7600*/  USHF.R.U32.HI UR4, URZ, 0x1, UR5 ;  /* 0x000000013f047899 */ /* 0x000fc80008011605 */
[----:B------:R-:W-:-:S04]  /*7610*/  UIMAD UR39, UR4, -0x3, UR39 ;  /* 0xfffffffd042778a4 */ /* 0x000fc8000f8e0227 */
[----:B------:R-:W-:Y:S08]  /*7620*/  @P0 BRA `(.L_x_169) ;  /* 0xffffff9800f80947 */ /* 0x000ff0000383ffff */
[----:B------:R-:W-:Y:S05]  /*7630*/  EXIT ;  /* 0x000000000000794d */ /* 0x000fea0003800000 */
.L_x_3:
        /* <DEDUP_REMOVED lines=26> */
.L_x_171:
        /* <DEDUP_REMOVED lines=14> */
[----:B------:R-:W-:Y:S02]  /*78c0*/  IMAD R5, R7, R23, R10 ;  /* 0x0000001707057224 */ /* 0x000fe400078e020a */
[----:B------:R-:W-:Y:S02]  /*78d0*/  IMAD.MOV.U32 R10, RZ, RZ, 0x1 ;  /* 0x00000001ff0a7424 */ /* 0x000fe400078e00ff */
[----:B------:R-:W-:Y:S01]  /*78e0*/  IMAD.IADD R5, R9, 0x1, R5 ;  /* 0x0000000109057824 */ /* 0x000fe200078e0205 */
[----:B------:R-:W4:Y:S04]  /*78f0*/  LDC R20, c[0x0][0x608] ;  /* 0x00018200ff147b82 */ /* 0x000f280000000800 */
[----:B0-----:R-:W-:-:S02]  /*7900*/  SHF.R.U64 R12, R8, R14, R5 ;  /* 0x0000000e080c7219 */ /* 0x001fc40000001205 */
[----:B------:R-:W-:Y:S02]  /*7910*/  I2FP.F32.U32 R8, R6 ;  /* 0x0000000600087245 */ /* 0x000fe40000201000 */
[----:B------:R-:W0:Y:S01]  /*7920*/  LDC R23, c[0x0][0x658] ;  /* 0x00019600ff177b82 */ /* 0x000e220000000800 */
[----:B-1----:R-:W-:Y:S01]  /*7930*/  ISETP.NE.U32.AND P0, PT, R30, RZ, PT ;  /* 0x000000ff1e00720c */ /* 0x002fe20003f05070 */
[----:B---3--:R-:W-:Y:S02]  /*7940*/  IMAD.MOV R7, RZ, RZ, -R11 ;  /* 0x000000ffff077224 */ /* 0x008fe400078e0a0b */
[----:B------:R-:W-:Y:S01]  /*7950*/  FMUL R8, R8, UR4 ;  /* 0x0000000408087c20 */ /* 0x000fe20008400000 */
[----:B------:R-:W-:Y:S01]  /*7960*/  SHF.R.U32.HI R5, RZ, R14, R5 ;  /* 0x0000000eff057219 */ /* 0x000fe20000011605 */
[----:B------:R-:W-:Y:S01]  /*7970*/  IMAD.MOV.U32 R14, RZ, RZ, -0x1 ;  /* 0xffffffffff0e7424 */ /* 0x000fe200078e00ff */
[----:B------:R-:W-:Y:S01]  /*7980*/  ISETP.NE.AND.EX P0, PT, R31, RZ, PT, P0 ;  /* 0x000000ff1f00720c */ /* 0x000fe20003f05300 */
[----:B------:R1:W3:Y:S01]  /*7990*/  F2I.U32.TRUNC.NTZ R19, R8 ;  /* 0x0000000800137305 */ /* 0x0002e2000020f000 */
[----:B------:R-:W1:Y:S01]  /*79a0*/  LDC R21, c[0x0][0x148] ;  /* 0x00005200ff157b82 */ /* 0x000e620000000800 */
[----:B--2---:R-:W-:-:S07]  /*79b0*/  IMAD R24, R13, R7, R4 ;  /* 0x000000070d187224 */ /* 0x004fce00078e0204 */
[----:B------:R-:W2:Y:S01]  /*79c0*/  LDC R22, c[0x0][0x600] ;  /* 0x00018000ff167b82 */ /* 0x000ea20000000800 */
[-CC-:B----4-:R-:W-:Y:S02]  /*79d0*/  SHF.R.U64 R15, R12, R20.reuse, R5.reuse ;  /* 0x000000140c0f7219 */ /* 0x190fe40000001205 */
[----:B------:R-:W-:-:S05]  /*79e0*/  SHF.R.U32.HI R4, RZ, R20, R5 ;  /* 0x00000014ff047219 */ /* 0x000fca0000011605 */
[----:B------:R-:W4:Y:S01]  /*79f0*/  LDC R25, c[0x0][0x648] ;  /* 0x00019200ff197b82 */ /* 0x000f220000000800 */
[-C--:B0-----:R-:W-:Y:S02]  /*7a00*/  SHF.L.U32 R7, R14, R23.reuse, RZ ;  /* 0x000000170e077219 */ /* 0x081fe400000006ff */
[-CC-:B------:R-:W-:Y:S02]  /*7a10*/  SHF.R.U64 R14, R15, R23.reuse, R4.reuse ;  /* 0x000000170f0e7219 */ /* 0x180fe40000001204 */
[-C--:B------:R-:W-:Y:S02]  /*7a20*/  SHF.R.U32.HI R5, RZ, R23.reuse, R4 ;  /* 0x00000017ff057219 */ /* 0x080fe40000011604 */
[----:B------:R-:W-:Y:S01]  /*7a30*/  SHF.L.U32 R23, R10, R23, RZ ;  /* 0x000000170a177219 */ /* 0x000fe200000006ff */
[----:B------:R-:W0:Y:S01]  /*7a40*/  LDC R27, c[0x0][0x638] ;  /* 0x00018e00ff1b7b82 */ /* 0x000e220000000800 */
[----:B------:R-:W-:Y:S01]  /*7a50*/  LOP3.LUT R20, RZ, R7, RZ, 0x33, !PT ;  /* 0x00000007ff147212 */ /* 0x000fe200078e33ff */
[----:B------:R-:W-:-:S06]  /*7a60*/  IMAD.MOV.U32 R4, RZ, RZ, R14 ;  /* 0x000000ffff047224 */ /* 0x000fcc00078e000e */
        /* <DEDUP_REMOVED lines=12> */
.L_x_172:
[----:B------:R-:W-:Y:S01]  /*7b30*/  ISETP.NE.AND P0, PT, R2, 0x1, PT ;  /* 0x000000010200780c */ /* 0x000fe20003f05270 */
[----:B--2---:R-:W-:Y:S01]  /*7b40*/  VIADD R9, R22, 0xffffffff ;  /* 0xffffffff16097836 */ /* 0x004fe20000000000 */
[----:B----4-:R-:W-:Y:S01]  /*7b50*/  SHF.R.U64 R5, R4, R25, R5 ;  /* 0x0000001904057219 */ /* 0x010fe20000001205 */
[----:B------:R-:W-:Y:S01]  /*7b60*/  IMAD.MOV R19, RZ, RZ, -R19 ;  /* 0x000000ffff137224 */ /* 0x000fe200078e0a13 */
[----:B------:R-:W-:-:S03]  /*7b70*/  LOP3.LUT R4, R15, R20, RZ, 0xc0, !PT ;  /* 0x000000140f047212 */ /* 0x000fc600078ec0ff */
[----:B------:R-:W-:Y:S02]  /*7b80*/  IMAD.MOV R7, RZ, RZ, -R5 ;  /* 0x000000ffff077224 */ /* 0x000fe400078e0a05 */
[----:B------:R-:W-:Y:S01]  /*7b90*/  IMAD R31, R23, R5, R4 ;  /* 0x00000005171f7224 */ /* 0x000fe200078e0204 */
[----:B------:R-:W-:Y:S01]  /*7ba0*/  LOP3.LUT R5, R12, R9, RZ, 0xc0, !PT ;  /* 0x000000090c057212 */ /* 0x000fe200078ec0ff */
[----:B0-----:R-:W-:Y:S02]  /*7bb0*/  IMAD R4, R7, R27, R14 ;  /* 0x0000001b07047224 */ /* 0x001fe400078e020e */
[----:B------:R-:W-:Y:S02]  /*7bc0*/  @P0 IMAD R24, R21, R19, R6 ;  /* 0x0000001315180224 */ /* 0x000fe400078e0206 */
[----:B------:R-:W-:Y:S02]  /*7bd0*/  IMAD R4, R4, R22, R5 ;  /* 0x0000001604047224 */ /* 0x000fe400078e0205 */
[----:B------:R-:W-:-:S02]  /*7be0*/  IMAD R31, R31, R28, R24 ;  /* 0x0000001c1f1f7224 */ /* 0x000fc400078e0218 */
[----:B------:R-:W-:-:S03]  /*7bf0*/  IMAD.MOV.U32 R7, RZ, RZ, 0x1 ;  /* 0x00000001ff077424 */ /* 0x000fc600078e00ff */
[----:B------:R-:W-:Y:S02]  /*7c00*/  SEL R30, R4, R31, !P0 ;  /* 0x0000001f041e7207 */ /* 0x000fe40004000000 */
[----:B------:R-:W-:-:S07]  /*7c10*/  SEL R31, R31, R4, !P0 ;  /* 0x000000041f1f7207 */ /* 0x000fce0004000000 */
.L_x_170:
[----:B------:R-:W-:-:S08]  /*7c20*/  NOP ;  /* 0x0000000000007918 */ /* 0x000fd00000000000 */
[----:B------:R-:W0:-:S00]  /*7c30*/  USETMAXREG.DEALLOC.CTAPOOL 0x28 ;  /* 0x00000028000079c8 */ /* 0x000e0000080e0500 */
[----:B0-----:R-:W-:-:S13]  /*7c40*/  ISETP.NE.AND P0, PT, R3, RZ, PT ;  /* 0x000000ff0300720c */ /* 0x001fda0003f05270 */
[----:B------:R-:W-:Y:S05]  /*7c50*/  @P0 EXIT ;  /* 0x000000000000094d */ /* 0x000fea0003800000 */
[----:B------:R-:W-:Y:S01]  /*7c60*/  LOP3.LUT P0, RZ, R7, 0xff, RZ, 0xc0, !PT ;  /* 0x000000ff07ff7812 */ /* 0x000fe2000780c0ff */
[----:B------:R-:W-:Y:S02]  /*7c70*/  IMAD.MOV.U32 R28, RZ, RZ, 0x1 ;  /* 0x00000001ff1c7424 */ /* 0x000fe400078e00ff */
[----:B------:R-:W-:-:S10]  /*7c80*/  IMAD.MOV.U32 R27, RZ, RZ, RZ ;  /* 0x000000ffff1b7224 */ /* 0x000fd400078e00ff */
[----:B------:R-:W-:Y:S05]  /*7c90*/  @!P0 BRA `(.L_x_173) ;  /* 0x0000001000f48947 */ /* 0x000fea0003800000 */
[----:B------:R-:W0:Y:S01]  /*7ca0*/  LDC R3, c[0x0][0x28c] ;  /* 0x0000a300ff037b82 */ /* 0x000e220000000800 */
[----:B------:R-:W-:Y:S01]  /*7cb0*/  ISETP.NE.AND P1, PT, R32, RZ, PT ;  /* 0x000000ff2000720c */ /* 0x000fe20003f25270 */
[----:B------:R-:W-:Y:S01]  /*7cc0*/  ULDC UR37, c[0x0][0x658] ;  /* 0x0001960000257ab9 */ /* 0x000fe20000000800 */
[----:B------:R-:W-:Y:S01]  /*7cd0*/  LOP3.LUT P0, RZ, R0, 0x1f, RZ, 0xc0, !PT ;  /* 0x0000001f00ff7812 */ /* 0x000fe2000780c0ff */
[----:B------:R-:W-:Y:S01]  /*7ce0*/  UMOV UR4, 0xffffffff ;  /* 0xffffffff00047882 */ /* 0x000fe20000000000 */
[----:B------:R-:W-:Y:S01]  /*7cf0*/  LOP3.LUT R26, R26, 0xfffffffe, RZ, 0xc0, !PT ;  /* 0xfffffffe1a1a7812 */ /* 0x000fe200078ec0ff */
[----:B------:R-:W-:Y:S01]  /*7d00*/  BSSY B7, `(.L_x_173) ;  /* 0x0000136000077945 */ /* 0x000fe20003800000 */
[----:B------:R-:W-:Y:S01]  /*7d10*/  ISETP.NE.OR P0, PT, R32, RZ, !P0 ;  /* 0x000000ff2000720c */ /* 0x000fe20004705670 */
[----:B------:R-:W-:Y:S01]  /*7d20*/  USHF.L.U32 UR4, UR4, UR37, URZ ;  /* 0x0000002504047299 */ /* 0x000fe2000800063f */
[----:B------:R-:W-:Y:S01]  /*7d30*/  IMAD.MOV.U32 R23, RZ, RZ, 0x1 ;  /* 0x00000001ff177424 */ /* 0x000fe200078e00ff */
[----:B------:R-:W-:Y:S01]  /*7d40*/  LOP3.LUT R25, R18, 0x2, RZ, 0xfc, !PT ;  /* 0x0000000212197812 */ /* 0x000fe200078efcff */
[----:B------:R-:W-:Y:S01]  /*7d50*/  IMAD.MOV.U32 R28, RZ, RZ, 0x1 ;  /* 0x00000001ff1c7424 */ /* 0x000fe200078e00ff */
[----:B------:R-:W-:Y:S01]  /*7d60*/  ULDC UR39, c[0x0][0x600] ;  /* 0x0001800000277ab9 */ /* 0x000fe20000000800 */
[----:B------:R-:W-:Y:S01]  /*7d70*/  IMAD.MOV.U32 R27, RZ, RZ, RZ ;  /* 0x000000ffff1b7224 */ /* 0x000fe200078e00ff */
[----:B------:R-:W-:Y:S01]  /*7d80*/  @P1 LOP3.LUT R26, R26, 0x1, RZ, 0xfc, !PT ;  /* 0x000000011a1a1812 */ /* 0x000fe200078efcff */
[----:B------:R-:W-:Y:S01]  /*7d90*/  UMOV UR5, 0x1 ;  /* 0x0000000100057882 */ /* 0x000fe20000000000 */
[----:B------:R-:W-:-:S02]  /*7da0*/  UIADD3 UR39, UR39, -0x1, URZ ;  /* 0xffffffff27277890 */ /* 0x000fc4000fffe03f */
[----:B------:R-:W-:Y:S01]  /*7db0*/  LOP3.LUT R26, R26, 0xfffffffb, RZ, 0xc0, !PT ;  /* 0xfffffffb1a1a7812 */ /* 0x000fe200078ec0ff */
[----:B------:R-:W-:Y:S02]  /*7dc0*/  USHF.L.U32 UR37, UR5, UR37, URZ ;  /* 0x0000002505257299 */ /* 0x000fe4000800063f */
[----:B------:R-:W-:Y:S01]  /*7dd0*/  ULOP3.LUT UR38, URZ, UR4, URZ, 0x33, !UPT ;  /* 0x000000043f267292 */ /* 0x000fe2000f8e333f */
[----:B------:R-:W-:Y:S01]  /*7de0*/  @P0 LOP3.LUT R26, R26, 0x4, RZ, 0xfc, !PT ;  /* 0x000000041a1a0812 */ /* 0x000fe200078efcff */
[----:B------:R-:W-:Y:S01]  /*7df0*/  ULDC.64 UR46, c[0x0][0x198] ;  /* 0x00006600002e7ab9 */ /* 0x000fe20000000a00 */
[----:B0-----:R-:W-:-:S05]  /*7e00*/  VIADD R3, R3, 0x3f ;  /* 0x0000003f03037836 */ /* 0x001fca0000000000 */
[----:B------:R-:W-:-:S04]  /*7e10*/  SHF.R.S32.HI R0, RZ, 0x1f, R3 ;  /* 0x0000001fff007819 */ /* 0x000fc80000011403 */
[----:B------:R-:W-:-:S04]  /*7e20*/  LEA.HI R0, R0, R3, RZ, 0x6 ;  /* 0x0000000300007211 */ /* 0x000fc800078f30ff */
[----:B------:R-:W-:-:S05]  /*7e30*/  SHF.R.S32.HI R24, RZ, 0x6, R0 ;  /* 0x00000006ff187819 */ /* 0x000fca0000011400 */
[----:B------:R-:W-:-:S07]  /*7e40*/  VIADD R22, R24, 0x1 ;  /* 0x0000000118167836 */ /* 0x000fce0000000000 */
.L_x_187:
[----:B------:R-:W-:-:S03]  /*7e50*/  UMOV UR4, 0xffffffff ;  /* 0xffffffff00047882 */ /* 0x000fc60000000000 */
[----:B------:R-:W-:Y:S05]  /*7e60*/  BRA.DIV UR4, `(.L_x_174) ;  /* 0x0000001604787947 */ /* 0x000fea000b800000 */
[----:B------:R-:W-:-:S13]  /*7e70*/  ELECT P6, URZ, PT ;  /* 0x00000000003f782f */ /* 0x000fda00038c0000 */
.L_x_199:
[----:B------:R-:W-:Y:S04]  /*7e80*/  BSSY B6, `(.L_x_175) ;  /* 0x00000ac000067945 */ /* 0x000fe80003800000 */
[----:B------:R-:W-:Y:S05]  /*7e90*/  @!P6 BRA `(.L_x_176) ;  /* 0x0000000800a8e947 */ /* 0x000fea0003800000 */
[----:B------:R-:W0:Y:S01]  /*7ea0*/  S2R R0, SR_CgaCtaId ;  /* 0x0000000000007919 */ /* 0x000e220000008800 */
[----:B------:R-:W-:-:S04]  /*7eb0*/  MOV R19, 0x400 ;  /* 0x0000040000137802 */ /* 0x000fc80000000f00 */
[----:B0-----:R-:W-:-:S05]  /*7ec0*/  LEA R19, R0, R19, 0x18 ;  /* 0x0000001300137211 */ /* 0x001fca00078ec0ff */
[----:B------:R-:W-:-:S05]  /*7ed0*/  VIADD R0, R19, 0x800 ;  /* 0x0000080013007836 */ /* 0x000fca0000000000 */
[----:B------:R-:W-:-:S13]  /*7ee0*/  LOP3.LUT P0, RZ, R0, 0x9f, RZ, 0xc0, !PT ;  /* 0x0000009f00ff7812 */ /* 0x000fda000780c0ff */
[----:B------:R-:W-:Y:S05]  /*7ef0*/  @!P0 BRA `(.L_x_177) ;  /* 0x0000000000408947 */ /* 0x000fea0003800000 */
[----:B------:R-:W-:Y:S01]  /*7f00*/  MOV R14, 0x0 ;  /* 0x00000000000e7802 */ /* 0x000fe20000000f00 */
[----:B------:R-:W-:Y:S01]  /*7f10*/  ULDC.64 UR4, c[0x4][0x70] ;  /* 0x01001c0000047ab9 */ /* 0x000fe20000000a00 */
[----:B------:R-:W-:Y:S01]  /*7f20*/  ULDC.64 UR6, c[0x4][0x8] ;  /* 0x0100020000067ab9 */ /* 0x000fe20000000a00 */
[----:B------:R-:W-:Y:S02]  /*7f30*/  IMAD.U32 R4, RZ, RZ, UR4 ;  /* 0x00000004ff047e24 */ /* 0x000fe4000f8e00ff */
[----:B------:R-:W-:Y:S01]  /*7f40*/  IMAD.U32 R5, RZ, RZ, UR5 ;  /* 0x00000005ff057e24 */ /* 0x000fe2000f8e00ff */
[----:B------:R-:W0:Y:S01]  /*7f50*/  LDC.64 R14, c[0x4][R14] ;  /* 0x010000000e0e7b82 */ /* 0x000e220000000a00 */
[----:B------:R-:W-:Y:S01]  /*7f60*/  ULDC.64 UR4, c[0x4][0x78] ;  /* 0x01001e0000047ab9 */ /* 0x000fe20000000a00 */
[----:B------:R-:W-:Y:S02]  /*7f70*/  IMAD.U32 R10, RZ, RZ, UR6 ;  /* 0x00000006ff0a7e24 */ /* 0x000fe4000f8e00ff */
[----:B------:R-:W-:-:S02]  /*7f80*/  IMAD.U32 R6, RZ, RZ, UR4 ;  /* 0x00000004ff067e24 */ /* 0x000fc4000f8e00ff */
[----:B------:R-:W-:Y:S02]  /*7f90*/  IMAD.U32 R7, RZ, RZ, UR5 ;  /* 0x00000005ff077e24 */ /* 0x000fe4000f8e00ff */
[----:B------:R-:W-:Y:S02]  /*7fa0*/  IMAD.U32 R11, RZ, RZ, UR7 ;  /* 0x00000007ff0b7e24 */ /* 0x000fe4000f8e00ff */
[----:B------:R-:W-:Y:S02]  /*7fb0*/  IMAD.MOV.U32 R8, RZ, RZ, 0x70 ;  /* 0x00000070ff087424 */ /* 0x000fe400078e00ff */
[----:B------:R-:W-:Y:S02]  /*7fc0*/  IMAD.MOV.U32 R12, RZ, RZ, 0x1 ;  /* 0x00000001ff0c7424 */ /* 0x000fe400078e00ff */
[----:B------:R-:W-:-:S07]  /*7fd0*/  IMAD.MOV.U32 R13, RZ, RZ, RZ ;  /* 0x000000ffff0d7224 */ /* 0x000fce00078e00ff */
[----:B------:R-:W-:-:S07]  /*7fe0*/  LEPC R20, `(.L_x_177) ;  /* 0x000000001014794e */ /* 0x000fce0000000000 */
[----:B0-----:R-:W-:Y:S05]  /*7ff0*/  CALL.ABS.NOINC R14 ;  /* 0x000000000e007343 */ /* 0x001fea0003c00000 */
.L_x_177:
        /* <DEDUP_REMOVED lines=19> */
.L_x_178:
[----:B------:R-:W0:Y:S02]  /*8130*/  LDC R0, c[0x0][0x28c] ;  /* 0x0000a300ff007b82 */ /* 0x000e240000000800 */
[----:B0-----:R-:W-:-:S13]  /*8140*/  ISETP.GE.AND P0, PT, R0, 0x1, PT ;  /* 0x000000010000780c */ /* 0x001fda0003f06270 */
[----:B------:R-:W-:Y:S05]  /*8150*/  @!P0 BRA `(.L_x_176) ;  /* 0x0000000400f88947 */ /* 0x000fea0003800000 */
[----:B------:R-:W-:Y:S02]  /*8160*/  IMAD.SHL.U32 R31, R31, 0x80, RZ ;  /* 0x000000801f1f7824 */ /* 0x000fe400078e00ff */
[----:B------:R-:W-:Y:S02]  /*8170*/  IMAD.SHL.U32 R30, R30, 0x80, RZ ;  /* 0x000000801e1e7824 */ /* 0x000fe400078e00ff */
[----:B------:R-:W-:Y:S02]  /*8180*/  IMAD.MOV.U32 R5, RZ, RZ, RZ ;  /* 0x000000ffff057224 */ /* 0x000fe400078e00ff */
[----:B------:R-:W-:Y:S02]  /*8190*/  IMAD.MOV.U32 R0, RZ, RZ, R22 ;  /* 0x000000ffff007224 */ /* 0x000fe400078e0016 */
[----:B------:R-:W-:Y:S02]  /*81a0*/  IMAD.MOV.U32 R3, RZ, RZ, R28 ;  /* 0x000000ffff037224 */ /* 0x000fe400078e001c */
[----:B------:R-:W-:-:S02]  /*81b0*/  IMAD.MOV.U32 R6, RZ, RZ, R27 ;  /* 0x000000ffff067224 */ /* 0x000fc400078e001b */
[C---:B------:R-:W-:Y:S02]  /*81c0*/  VIADD R8, R31.reuse, 0x8 ;  /* 0x000000081f087836 */ /* 0x040fe40000000000 */
[C---:B------:R-:W-:Y:S02]  /*81d0*/  VIADD R9, R31.reuse, 0x10 ;  /* 0x000000101f097836 */ /* 0x040fe40000000000 */
[C---:B------:R-:W-:Y:S02]  /*81e0*/  VIADD R10, R31.reuse, 0x18 ;  /* 0x000000181f0a7836 */ /* 0x040fe40000000000 */
[C---:B------:R-:W-:Y:S02]  /*81f0*/  VIADD R11, R31.reuse, 0x20 ;  /* 0x000000201f0b7836 */ /* 0x040fe40000000000 */
[C---:B------:R-:W-:Y:S02]  /*8200*/  VIADD R12, R31.reuse, 0x28 ;  /* 0x000000281f0c7836 */ /* 0x040fe40000000000 */
[----:B------:R-:W-:-:S02]  /*8210*/  VIADD R13, R31, 0x30 ;  /* 0x000000301f0d7836 */ /* 0x000fc40000000000 */
        /* <DEDUP_REMOVED lines=8> */
[----:B------:R-:W-:-:S07]  /*82a0*/  VIADD R7, R31, 0x78 ;  /* 0x000000781f077836 */ /* 0x000fce0000000000 */
.L_x_182:
[----:B------:R-:W-:Y:S01]  /*82b0*/  IMAD R4, R6, 0x8, R19 ;  /* 0x0000000806047824 */ /* 0x000fe200078e0213 */
[----:B------:R-:W-:-:S04]  /*82c0*/  SHF.L.U32 R37, R3, 0x1f, RZ ;  /* 0x0000001f03257819 */ /* 0x000fc800000006ff */
[----:B------:R-:W0:Y:S02]  /*82d0*/  SYNCS.PHASECHK.TRANS64.TRYWAIT P0, [R4+URZ+0x18], R37 ;  /* 0x00001825040075a7 */ /* 0x000e24000800017f */
[----:B0-----:R-:W-:Y:S05]  /*82e0*/  @!P0 BRA `(.L_x_179) ;  /* 0x0000001000788947 */ /* 0x001fea0003800000 */
.L_x_200:
[----:B------:R-:W-:-:S13]  /*82f0*/  ISETP.NE.AND P0, PT, R32, RZ, PT ;  /* 0x000000ff2000720c */ /* 0x000fda0003f05270 */
[----:B0-----:R-:W0:Y:S02]  /*8300*/  @!P0 LDC R37, c[0x0][0x500] ;  /* 0x00014000ff258b82 */ /* 0x001e240000000800 */
[----:B0-----:R0:W-:Y:S02]  /*8310*/  @!P0 SYNCS.ARRIVE.TRANS64 RZ, [R4+URZ], R37 ;  /* 0x0000002504ff89a7 */ /* 0x0011e4000800003f */
[----:B0-----:R-:W-:-:S04]  /*8320*/  PRMT R37, R25, 0x9910, RZ ;  /* 0x0000991019257816 */ /* 0x001fc800000000ff */
[----:B------:R-:W-:-:S13]  /*8330*/  ISETP.NE.AND P0, PT, R37, 0x2, PT ;  /* 0x000000022500780c */ /* 0x000fda0003f05270 */
[----:B------:R-:W-:Y:S05]  /*8340*/  @P0 BRA `(.L_x_180) ;  /* 0x0000000000040947 */ /* 0x000fea0003800000 */
[----:B------:R-:W-:Y:S01]  /*8350*/  BPT.TRAP 0x1 ;  /* 0x000000040000795c */ /* 0x000fe20000300000 */
.L_x_180:
[----:B------:R-:W-:-:S13]  /*8360*/  LOP3.LUT P0, RZ, R26, 0x4, RZ, 0xc0, !PT ;  /* 0x000000041aff7812 */ /* 0x000fda000780c0ff */
[----:B------:R-:W-:Y:S05]  /*8370*/  @P0 BRA `(.L_x_181) ;  /* 0x0000000000040947 */ /* 0x000fea0003800000 */
[----:B------:R-:W-:Y:S01]  /*8380*/  BPT.TRAP 0x1 ;  /* 0x000000040000795c */ /* 0x000fe20000300000 */
.L_x_181:
[----:B------:R-:W-:Y:S01]  /*8390*/  IMAD R37, R6, 0x8000, R19 ;  /* 0x0000800006257824 */ /* 0x000fe200078e0213 */
[----:B------:R-:W-:Y:S01]  /*83a0*/  R2UR UR41, R4 ;  /* 0x00000000042972ca */ /* 0x000fe200000e0000 */
[----:B------:R-:W-:Y:S01]  /*83b0*/  UIADD3 UR14, UP0, UR46, 0xf0, URZ ;  /* 0x000000f02e0e7890 */ /* 0x000fe2000ff1e03f */
[----:B------:R-:W-:Y:S01]  /*83c0*/  R2UR UR43, R5 ;  /* 0x00000000052b72ca */ /* 0x000fe200000e0000 */
[----:B------:R-:W-:Y:S01]  /*83d0*/  UMOV UR6, 0x0 ;  /* 0x0000000000067882 */ /* 0x000fe20000000000 */
[----:B------:R-:W-:Y:S01]  /*83e0*/  R2UR UR4, R37 ;  /* 0x00000000250472ca */ /* 0x000fe200000e0000 */
[----:B------:R-:W-:Y:S01]  /*83f0*/  UIADD3.X UR15, URZ, UR47, URZ, UP0, !UPT ;  /* 0x0000002f3f0f7290 */ /* 0x000fe200087fe43f */
[----:B------:R-:W-:Y:S01]  /*8400*/  R2UR UR44, R29 ;  /* 0x000000001d2c72ca */ /* 0x000fe200000e0000 */
[----:B------:R-:W-:Y:S01]  /*8410*/  UMOV UR7, 0x10000000 ;  /* 0x1000000000077882 */ /* 0x000fe20000000000 */
[----:B------:R-:W-:Y:S01]  /*8420*/  R2UR UR42, R31 ;  /* 0x000000001f2a72ca */ /* 0x000fe200000e0000 */
[----:B------:R-:W-:Y:S01]  /*8430*/  VIADD R0, R0, 0xffffffff ;  /* 0xffffffff00007836 */ /* 0x000fe20000000000 */
[----:B------:R-:W-:Y:S01]  /*8440*/  R2UR UR10, R8 ;  /* 0x00000000080a72ca */ /* 0x000fe200000e0000 */
[----:B------:R-:W-:Y:S01]  /*8450*/  UIADD3 UR22, UP0, UR46, 0x1f0, URZ ;  /* 0x000001f02e167890 */ /* 0x000fe2000ff1e03f */
[----:B------:R-:W-:Y:S01]  /*8460*/  R2UR UR34, R9 ;  /* 0x00000000092272ca */ /* 0x000fe200000e0000 */
[----:B------:R-:W-:Y:S01]  /*8470*/  UMOV UR9, UR41 ;  /* 0x0000002900097c82 */ /* 0x000fe20008000000 */
[----:B------:R-:W-:Y:S01]  /*8480*/  R2UR UR26, R10 ;  /* 0x000000000a1a72ca */ /* 0x000fe200000e0000 */
[----:B------:R-:W-:Y:S01]  /*8490*/  UMOV UR11, UR43 ;  /* 0x0000002b000b7c82 */ /* 0x000fe20008000000 */
[----:B------:R-:W-:Y:S01]  /*84a0*/  R2UR UR50, R11 ;  /* 0x000000000b3272ca */ /* 0x000fe200000e0000 */
[----:B------:R-:W-:Y:S01]  /*84b0*/  UIADD3 UR40, UR4, 0x800, URZ ;  /* 0x0000080004287890 */ /* 0x000fe2000fffe03f */
[----:B------:R-:W-:Y:S01]  /*84c0*/  R2UR UR18, R12 ;  /* 0x000000000c1272ca */ /* 0x000fe200000e0000 */
[----:B------:R-:W-:Y:S01]  /*84d0*/  UIADD3 UR8, UR4, 0x1000, URZ ;  /* 0x0000100004087890 */ /* 0x000fe2000fffe03f */
[----:B------:R-:W-:Y:S01]  /*84e0*/  ISETP.GT.AND P1, PT, R0, 0x1, PT ;  /* 0x000000010000780c */ /* 0x000fe20003f24270 */
[----:B------:R-:W-:Y:S01]  /*84f0*/  UIADD3 UR32, UR4, 0x1800, URZ ;  /* 0x0000180004207890 */ /* 0x000fe2000fffe03f */
[----:B------:R-:W-:Y:S01]  /*8500*/  VIADD R6, R6, 0x1 ;  /* 0x0000000106067836 */ /* 0x000fe20000000000 */
[----:B------:R-:W-:Y:S01]  /*8510*/  UIADD3 UR24, UR4, 0x2000, URZ ;  /* 0x0000200004187890 */ /* 0x000fe2000fffe03f */
[----:B------:R-:W-:Y:S01]  /*8520*/  VIADD R5, R5, 0x40 ;  /* 0x0000004005057836 */ /* 0x000fe20000000000 */
[----:B------:R-:W-:Y:S01]  /*8530*/  UMOV UR12, UR44 ;  /* 0x0000002c000c7c82 */ /* 0x000fe20008000000 */
[----:B------:R-:W-:Y:S01]  /*8540*/  UIADD3 UR48, UR4, 0x2800, URZ ;  /* 0x0000280004307890 */ /* 0x000fe2000fffe03f */
[----:B------:R0:W-:Y:S01]  /*8550*/  UTMALDG.3D [UR40], [UR14], desc[UR6] ;  /* 0x000006280e0075b4 */ /* 0x0001e20008011000 */
[----:B------:R-:W-:Y:S01]  /*8560*/  UIADD3 UR16, UR4, 0x3000, URZ ;  /* 0x0000300004107890 */ /* 0x000fe2000fffe03f */
[----:B------:R-:W-:Y:S01]  /*8570*/  ISETP.NE.AND P0, PT, R6, 0x3, PT ;  /* 0x000000030600780c */ /* 0x000fe20003f05270 */
[----:B------:R-:W-:Y:S01]  /*8580*/  UMOV UR33, UR41 ;  /* 0x0000002900217c82 */ /* 0x000fe20008000000 */
[----:B------:R-:W-:Y:S01]  /*8590*/  UMOV UR35, UR43 ;  /* 0x0000002b00237c82 */ /* 0x000fe20008000000 */
[----:B------:R-:W-:Y:S01]  /*85a0*/  UMOV UR36, UR44 ;  /* 0x0000002c00247c82 */ /* 0x000fe20008000000 */
[----:B------:R-:W-:Y:S01]  /*85b0*/  UMOV UR25, UR41 ;  /* 0x0000002900197c82 */ /* 0x000fe20008000000 */
[----:B------:R-:W-:Y:S01]  /*85c0*/  UMOV UR27, UR43 ;  /* 0x0000002b001b7c82 */ /* 0x000fe20008000000 */
[----:B------:R1:W-:Y:S01]  /*85d0*/  UTMALDG.3D [UR8], [UR14], desc[UR6] ;  /* 0x000006080e0075b4 */ /* 0x0003e20008011000 */
[----:B------:R-:W-:Y:S01]  /*85e0*/  UMOV UR28, UR44 ;  /* 0x0000002c001c7c82 */ /* 0x000fe20008000000 */
[----:B------:R-:W-:Y:S01]  /*85f0*/  UMOV UR49, UR41 ;  /* 0x0000002900317c82 */ /* 0x000fe20008000000 */
[----:B------:R-:W-:Y:S01]  /*8600*/  UMOV UR51, UR43 ;  /* 0x0000002b00337c82 */ /* 0x000fe20008000000 */
[----:B------:R-:W-:Y:S01]  /*8610*/  UMOV UR52, UR44 ;  /* 0x0000002c00347c82 */ /* 0x000fe20008000000 */
[----:B------:R-:W-:Y:S01]  /*8620*/  UMOV UR17, UR41 ;  /* 0x0000002900117c82 */ /* 0x000fe20008000000 */
[----:B------:R-:W-:Y:S01]  /*8630*/  UMOV UR19, UR43 ;  /* 0x0000002b00137c82 */ /* 0x000fe20008000000 */
[----:B------:R-:W-:Y:S01]  /*8640*/  UMOV UR20, UR44 ;  /* 0x0000002c00147c82 */ /* 0x000fe20008000000 */
[----:B------:R2:W-:Y:S01]  /*8650*/  UTMALDG.3D [UR32], [UR14], desc[UR6] ;  /* 0x000006200e0075b4 */ /* 0x0005e20008011000 */
[----:B------:R-:W-:Y:S01]  /*8660*/  UIADD3.X UR23, URZ, UR47, URZ, UP0, !UPT ;  /* 0x0000002f3f177290 */ /* 0x000fe200087fe43f */
[----:B------:R-:W-:-:S02]  /*8670*/  SEL R4, RZ, 0x1, P0 ;  /* 0x00000001ff047807 */ /* 0x000fc40000000000 */
[----:B------:R-:W-:Y:S02]  /*8680*/  SEL R6, R6, RZ, P0 ;  /* 0x000000ff06067207 */ /* 0x000fe40000000000 */
[----:B------:R-:W-:Y:S01]  /*8690*/  LOP3.LUT R3, R3, R4, RZ, 0x3c, !PT ;  /* 0x0000000403037212 */ /* 0x000fe200078e3cff */
[----:B------:R3:W-:Y:S01]  /*86a0*/  UTMALDG.3D [UR24], [UR14], desc[UR6] ;  /* 0x000006180e0075b4 */ /* 0x0007e20008011000 */
[----:B0-----:R-:W-:Y:S01]  /*86b0*/  R2UR UR42, R14 ;  /* 0x000000000e2a72ca */ /* 0x001fe200000e0000 */
[----:B------:R-:W-:Y:S01]  /*86c0*/  UIADD3 UR40, UR4, 0x4000, URZ ;  /* 0x0000400004287890 */ /* 0x000fe2000fffe03f */
[----:B-1----:R-:W-:Y:S01]  /*86d0*/  R2UR UR10, R13 ;  /* 0x000000000d0a72ca */ /* 0x002fe200000e0000 */
[----:B------:R-:W-:Y:S01]  /*86e0*/  UIADD3 UR8, UR4, 0x3800, URZ ;  /* 0x0000380004087890 */ /* 0x000fe2000fffe03f */
[----:B------:R0:W-:Y:S01]  /*86f0*/  UTMALDG.3D [UR48], [UR14], desc[UR6] ;  /* 0x000006300e0075b4 */ /* 0x0001e20008011000 */
[----:B--2---:R-:W-:Y:S01]  /*8700*/  R2UR UR34, R15 ;  /* 0x000000000f2272ca */ /* 0x004fe200000e0000 */
[----:B------:R-:W-:Y:S01]  /*8710*/  UIADD3 UR32, UR4, 0x4800, URZ ;  /* 0x0000480004207890 */ /* 0x000fe2000fffe03f */
[----:B------:R1:W-:Y:S01]  /*8720*/  UTMALDG.3D [UR16], [UR14], desc[UR6] ;  /* 0x000006100e0075b4 */ /* 0x0003e20008011000 */
[----:B---3--:R-:W-:Y:S01]  /*8730*/  R2UR UR26, R20 ;  /* 0x00000000141a72ca */ /* 0x008fe200000e0000 */
[----:B------:R-:W-:-:S06]  /*8740*/  UIADD3 UR24, UR4, 0x5000, URZ ;  /* 0x0000500004187890 */ /* 0x000fcc000fffe03f */
[----:B------:R2:W-:Y:S01]  /*8750*/  UTMALDG.3D [UR8], [UR14], desc[UR6] ;  /* 0x000006080e0075b4 */ /* 0x0005e20008011000 */
        /* <DEDUP_REMOVED lines=12> */
[----:B0-----:R-:W-:Y:S01]  /*8820*/  R2UR UR34, R36 ;  /* 0x00000000242272ca */ /* 0x001fe200000e0000 */
[----:B------:R-:W-:Y:S01]  /*8830*/  UIADD3 UR32, UR4, 0x7800, URZ ;  /* 0x0000780004207890 */ /* 0x000fe2000fffe03f */
[----:B------:R0:W-:Y:S01]  /*8840*/  UTMALDG.3D [UR8], [UR14], desc[UR6] ;  /* 0x000006080e0075b4 */ /* 0x0001e20008011000 */
[----:B-1----:R-:W-:Y:S01]  /*8850*/  R2UR UR26, R7 ;  /* 0x00000000071a72ca */ /* 0x002fe200000e0000 */
[----:B------:R-:W-:Y:S01]  /*8860*/  UIADD3 UR24, UR4, 0x8000, URZ ;  /* 0x0000800004187890 */ /* 0x000fe2000fffe03f */
[----:B------:R1:W-:Y:S01]  /*8870*/  UTMALDG.3D [UR48], [UR14], desc[UR6] ;  /* 0x000006300e0075b4 */ /* 0x0003e20008011000 */
[----:B--2---:R-:W-:Y:S01]  /*8880*/  R2UR UR19, R30 ;  /* 0x000000001e1372ca */ /* 0x004fe200000e0000 */
[----:B------:R-:W-:Y:S01]  /*8890*/  UIADD3 UR16, UR4, 0x18800, URZ ;  /* 0x0001880004107890 */ /* 0x000fe2000fffe03f */
[----:B------:R1:W-:Y:S01]  /*88a0*/  UTMALDG.3D [UR40], [UR14], desc[UR6] ;  /* 0x000006280e0075b4 */ /* 0x0003e20008011000 */
[----:B------:R-:W-:Y:S01]  /*88b0*/  UMOV UR18, UR43 ;  /* 0x0000002b00127c82 */ /* 0x000fe20008000000 */
[----:B0-----:R-:W-:-:S03]  /*88c0*/  UIADD3 UR10, UR43, 0x20, URZ ;  /* 0x000000202b0a7890 */ /* 0x001fc6000fffe03f */
[----:B------:R1:W-:Y:S01]  /*88d0*/  UTMALDG.3D [UR32], [UR14], desc[UR6] ;  /* 0x000006200e0075b4 */ /* 0x0003e20008011000 */
[----:B------:R-:W-:-:S05]  /*88e0*/  UIADD3 UR8, UR4, 0x1c800, URZ ;  /* 0x0001c80004087890 */ /* 0x000fca000fffe03f */
[----:B------:R-:W-:Y:S01]  /*88f0*/  UMOV UR11, UR19 ;  /* 0x00000013000b7c82 */ /* 0x000fe20008000000 */
[----:B------:R1:W-:Y:S01]  /*8900*/  UTMALDG.3D [UR24], [UR14], desc[UR6] ;  /* 0x000006180e0075b4 */ /* 0x0003e20008011000 */
[----:B------:R1:W-:Y:S02]  /*8910*/  UTMALDG.3D [UR16], [UR22], desc[UR6] ;  /* 0x00000610160075b4 */ /* 0x0003e40008011000 */
[----:B------:R1:W-:Y:S02]  /*8920*/  UTMALDG.3D [UR8], [UR22], desc[UR6] ;  /* 0x00000608160075b4 */ /* 0x0003e40008011000 */
[----:B-1----:R-:W-:Y:S05]  /*8930*/  @P1 BRA `(.L_x_182) ;  /* 0xfffffff8005c1947 */ /* 0x002fea000383ffff */
.L_x_176:
[----:B------:R-:W-:Y:S05]  /*8940*/  BSYNC B6 ;  /* 0x0000000000067941 */ /* 0x000fea0003800000 */
.L_x_175:
[----:B------:R-:W-:Y:S01]  /*8950*/  LOP3.LUT P1, RZ, R23, 0xff, RZ, 0xc0, !PT ;  /* 0x000000ff17ff7812 */ /* 0x000fe2000782c0ff */
[----:B------:R-:W-:Y:S01]  /*8960*/  IMAD.IADD R0, R24, 0x1, R27 ;  /* 0x0000000118007824 */ /* 0x000fe200078e021b */
[----:B------:R-:W-:Y:S01]  /*8970*/  IADD3 R16, P2, R16, UR54, RZ ;  /* 0x0000003610107c10 */ /* 0x000fe2000ff5e0ff */
[----:B------:R-:W-:Y:S01]  /*8980*/  ULDC.64 UR4, c[0x0][0x650] ;  /* 0x0001940000047ab9 */ /* 0x000fe20000000a00 */
[----:B------:R-:W-:Y:S01]  /*8990*/  BSSY B0, `(.L_x_183) ;  /* 0x000006a000007945 */ /* 0x000fe20003800000 */
[----:B------:R-:W-:Y:S01]  /*89a0*/  IMAD.MOV.U32 R31, RZ, RZ, -0x1 ;  /* 0xffffffffff1f7424 */ /* 0x000fe200078e00ff */
[----:B------:R-:W-:Y:S01]  /*89b0*/  ISETP.GT.U32.AND P0, PT, R0, 0x2, PT ;  /* 0x000000020000780c */ /* 0x000fe20003f04070 */
[----:B------:R-:W-:Y:S01]  /*89c0*/  IMAD.MOV.U32 R30, RZ, RZ, -0x1 ;  /* 0xffffffffff1e7424 */ /* 0x000fe200078e00ff */
[----:B------:R-:W-:Y:S01]  /*89d0*/  IADD3.X R17, R17, UR45, RZ, P2, !PT ;  /* 0x0000002d11117c10 */ /* 0x000fe200097fe4ff */
[----:B------:R-:W-:Y:S01]  /*89e0*/  IMAD.MOV.U32 R29, RZ, RZ, -0x1 ;  /* 0xffffffffff1d7424 */ /* 0x000fe200078e00ff */
[----:B------:R-:W-:-:S02]  /*89f0*/  ISETP.LT.U32.AND P0, PT, R24, 0x3, P0 ;  /* 0x000000031800780c */ /* 0x000fc40000701070 */
[----:B------:R-:W-:Y:S01]  /*8a00*/  PRMT R23, RZ, 0x7610, R23 ;  /* 0x00007610ff177816 */ /* 0x000fe20000000017 */
[----:B------:R-:W0:Y:S01]  /*8a10*/  @P1 S2R R4, SR_CgaCtaId ;  /* 0x0000000000041919 */ /* 0x000e220000008800 */
[----:B------:R-:W-:-:S04]  /*8a20*/  @P1 MOV R3, 0x400 ;  /* 0x0000040000031802 */ /* 0x000fc80000000f00 */
[----:B0-----:R-:W-:Y:S01]  /*8a30*/  @P1 LEA R3, R4, R3, 0x18 ;  /* 0x0000000304031211 */ /* 0x001fe200078ec0ff */
[----:B------:R-:W-:-:S03]  /*8a40*/  IMAD.WIDE.U32 R4, R0, -0x55555555, RZ ;  /* 0xaaaaaaab00047825 */ /* 0x000fc600078e00ff */
[----:B------:R0:W-:Y:S01]  /*8a50*/  @P1 SYNCS.ARRIVE.TRANS64.A1T0 RZ, [R3+URZ+0x48], RZ ;  /* 0x000048ff03ff19a7 */ /* 0x0001e2000810003f */
[----:B------:R-:W-:Y:S02]  /*8a60*/  ISETP.GE.U32.AND P1, PT, R24, 0x3, PT ;  /* 0x000000031800780c */ /* 0x000fe40003f26070 */
[----:B------:R-:W-:Y:S02]  /*8a70*/  SHF.R.U32.HI R5, RZ, 0x1, R5 ;  /* 0x00000001ff057819 */ /* 0x000fe40000011605 */
[----:B0-----:R-:W-:-:S03]  /*8a80*/  SEL R3, RZ, 0x1, !P0 ;  /* 0x00000001ff037807 */ /* 0x001fc60004000000 */
[--C-:B------:R-:W-:Y:S01]  /*8a90*/  IMAD R27, R5, -0x3, R0.reuse ;  /* 0xfffffffd051b7824 */ /* 0x100fe200078e0200 */
[----:B------:R-:W-:Y:S02]  /*8aa0*/  ISETP.GE.U32.AND P0, PT, R16, UR4, PT ;  /* 0x0000000410007c0c */ /* 0x000fe4000bf06070 */
[----:B------:R-:W-:Y:S02]  /*8ab0*/  LOP3.LUT R28, R28, R3, RZ, 0x3c, !PT ;  /* 0x000000031c1c7212 */ /* 0x000fe400078e3cff */
[----:B------:R-:W-:Y:S02]  /*8ac0*/  ISETP.GE.U32.AND.EX P0, PT, R17, UR5, PT, P0 ;  /* 0x0000000511007c0c */ /* 0x000fe4000bf06100 */
[----:B------:R-:W-:Y:S02]  /*8ad0*/  @P1 LOP3.LUT R28, R28, 0x1, R5, 0x78, !PT ;  /* 0x000000011c1c1812 */ /* 0x000fe400078e7805 */
[----:B------:R-:W-:-:S09]  /*8ae0*/  PRMT R0, RZ, 0x7610, R0 ;  /* 0x00007610ff007816 */ /* 0x000fd20000000000 */
[----:B------:R-:W-:Y:S05]  /*8af0*/  @P0 BRA `(.L_x_184) ;  /* 0x00000004004c0947 */ /* 0x000fea0003800000 */
[----:B------:R-:W-:Y:S01]  /*8b00*/  ULDC.64 UR4, c[0x0][0x628] ;  /* 0x00018a0000047ab9 */ /* 0x000fe20000000a00 */
[----:B------:R-:W0:Y:S01]  /*8b10*/  S2R R10, SR_CTAID.X ;  /* 0x00000000000a7919 */ /* 0x000e220000002500 */
[----:B------:R-:W-:Y:S01]  /*8b20*/  ISETP.NE.U32.AND P0, PT, RZ, UR4, PT ;  /* 0x00000004ff007c0c */ /* 0x000fe2000bf05070 */
[----:B------:R-:W-:Y:S01]  /*8b30*/  ULDC UR7, c[0x0][0x630] ;  /* 0x00018c0000077ab9 */ /* 0x000fe20000000800 */
[----:B------:R-:W-:Y:S01]  /*8b40*/  IMAD.MOV.U32 R4, RZ, RZ, R16 ;  /* 0x000000ffff047224 */ /* 0x000fe200078e0010 */
[----:B------:R-:W1:Y:S01]  /*8b50*/  S2R R0, SR_CTAID.Y ;  /* 0x0000000000007919 */ /* 0x000e620000002600 */
[----:B------:R-:W-:Y:S01]  /*8b60*/  ISETP.NE.AND.EX P0, PT, RZ, UR5, PT, P0 ;  /* 0x00000005ff007c0c */ /* 0x000fe2000bf05300 */
[----:B------:R-:W-:-:S12]  /*8b70*/  IMAD.MOV.U32 R5, RZ, RZ, R17 ;  /* 0x000000ffff057224 */ /* 0x000fd800078e0011 */
[----:B------:R-:W-:Y:S05]  /*8b80*/  @!P0 BRA `(.L_x_185) ;  /* 0x0000000000288947 */ /* 0x000fea0003800000 */
[----:B------:R-:W-:Y:S02]  /*8b90*/  ULDC UR6, c[0x0][0x634] ;  /* 0x00018d0000067ab9 */ /* 0x000fe40000000800 */
[----:B------:R-:W-:-:S05]  /*8ba0*/  IADD3 R9, P0, R16, UR6, RZ ;  /* 0x0000000610097c10 */ /* 0x000fca000ff1e0ff */
[----:B------:R-:W-:-:S04]  /*8bb0*/  IMAD.X R3, RZ, RZ, R17, P0 ;  /* 0x000000ffff037224 */ /* 0x000fc800000e0611 */
[----:B------:R-:W-:-:S04]  /*8bc0*/  IMAD.WIDE.U32 R6, R3, UR4, RZ ;  /* 0x0000000403067c25 */ /* 0x000fc8000f8e00ff */
[----:B------:R-:W-:-:S04]  /*8bd0*/  IMAD.WIDE.U32 R6, P0, R9, UR5, R6 ;  /* 0x0000000509067c25 */ /* 0x000fc8000f800006 */
[----:B------:R-:W-:-:S04]  /*8be0*/  IMAD.WIDE.U32 R8, R9, UR4, RZ ;  /* 0x0000000409087c25 */ /* 0x000fc8000f8e00ff */
[----:B------:R-:W-:Y:S01]  /*8bf0*/  IMAD.X R5, RZ, RZ, RZ, P0 ;  /* 0x000000ffff057224 */ /* 0x000fe200000e06ff */
[----:B------:R-:W-:Y:S01]  /*8c00*/  IADD3 RZ, P0, R9, R6, RZ ;  /* 0x0000000609ff7210 */ /* 0x000fe20007f1e0ff */
[----:B------:R-:W-:-:S04]  /*8c10*/  IMAD.MOV.U32 R4, RZ, RZ, R7 ;  /* 0x000000ffff047224 */ /* 0x000fc800078e0007 */
[----:B------:R-:W-:-:S08]  /*8c20*/  IMAD.WIDE.U32.X R4, R3, UR5, R4, P0 ;  /* 0x0000000503047c25 */ /* 0x000fd000080e0404 */
.L_x_185:
[--C-:B------:R-:W-:Y:S01]  /*8c30*/  SHF.R.U64 R29, R4, UR7, R5.reuse ;  /* 0x00000007041d7c19 */ /* 0x100fe20008001205 */
[----:B------:R-:W-:Y:S01]  /*8c40*/  ULDC.64 UR4, c[0x0][0x620] ;  /* 0x0001880000047ab9 */ /* 0x000fe20000000a00 */
[----:B------:R-:W-:Y:S01]  /*8c50*/  SHF.R.U32.HI R3, RZ, UR7, R5 ;  /* 0x00000007ff037c19 */ /* 0x000fe20008011605 */
[----:B------:R-:W2:Y:S01]  /*8c60*/  LDC R15, c[0x0][0x144] ;  /* 0x00005100ff0f7b82 */ /* 0x000ea20000000800 */
[----:B------:R-:W-:Y:S01]  /*8c70*/  IADD3 R6, P0, RZ, -R29, RZ ;  /* 0x8000001dff067210 */ /* 0x000fe20007f1e0ff */
[----:B------:R-:W-:Y:S01]  /*8c80*/  ULDC.64 UR8, c[0x0][0x640] ;  /* 0x0001900000087ab9 */ /* 0x000fe20000000a00 */
[----:B0-----:R-:W-:Y:S01]  /*8c90*/  I2FP.F32.U32 R7, R10 ;  /* 0x0000000a00077245 */ /* 0x001fe20000201000 */
[----:B------:R-:W-:Y:S02]  /*8ca0*/  ULDC UR6, c[0x0][0x608] ;  /* 0x0001820000067ab9 */ /* 0x000fe40000000800 */
[----:B------:R-:W-:Y:S01]  /*8cb0*/  IMAD.X R3, RZ, RZ, ~R3, P0 ;  /* 0x000000ffff037224 */ /* 0x000fe200000e0e03 */
[----:B------:R-:W-:Y:S01]  /*8cc0*/  ISETP.NE.U32.AND P0, PT, RZ, UR8, PT ;  /* 0x00000008ff007c0c */ /* 0x000fe2000bf05070 */
[----:B------:R-:W-:Y:S01]  /*8cd0*/  IMAD.WIDE.U32 R4, R6, UR4, R16 ;  /* 0x0000000406047c25 */ /* 0x000fe2000f8e0010 */
[----:B------:R-:W0:Y:S02]  /*8ce0*/  LDC R9, c[0x0][0x148] ;  /* 0x00005200ff097b82 */ /* 0x000e240000000800 */
[----:B------:R-:W-:Y:S01]  /*8cf0*/  ISETP.NE.AND.EX P0, PT, RZ, UR9, PT, P0 ;  /* 0x00000009ff007c0c */ /* 0x000fe2000bf05300 */
[----:B------:R-:W-:Y:S01]  /*8d00*/  IMAD R3, R3, UR4, RZ ;  /* 0x0000000403037c24 */ /* 0x000fe2000f8e02ff */
[----:B------:R-:W-:-:S02]  /*8d10*/  ULDC UR4, c[0x0][0x150] ;  /* 0x0000540000047ab9 */ /* 0x000fc40000000800 */
[----:B------:R-:W-:Y:S01]  /*8d20*/  FMUL R7, R7, UR4 ;  /* 0x0000000407077c20 */ /* 0x000fe20008400000 */
[----:B------:R-:W-:Y:S01]  /*8d30*/  IMAD R3, R6, UR5, R3 ;  /* 0x0000000506037c24 */ /* 0x000fe2000f8e0203 */
[----:B------:R-:W-:Y:S01]  /*8d40*/  ULDC UR4, c[0x0][0x618] ;  /* 0x0001860000047ab9 */ /* 0x000fe20000000800 */
[----:B------:R-:W-:Y:S02]  /*8d50*/  ULDC UR5, c[0x0][0x154] ;  /* 0x0000550000057ab9 */ /* 0x000fe40000000800 */
[----:B------:R-:W-:Y:S01]  /*8d60*/  IMAD.IADD R5, R5, 0x1, R3 ;  /* 0x0000000105057824 */ /* 0x000fe200078e0203 */
[----:B------:R-:W3:Y:S04]  /*8d70*/  F2I.U32.TRUNC.NTZ R7, R7 ;  /* 0x0000000700077305 */ /* 0x000ee8000020f000 */
[----:B------:R-:W-:-:S02]  /*8d80*/  SHF.R.U64 R3, R4, UR4, R5 ;  /* 0x0000000404037c19 */ /* 0x000fc40008001205 */
[----:B-1----:R-:W-:-:S05]  /*8d90*/  I2FP.F32.U32 R4, R0 ;  /* 0x0000000000047245 */ /* 0x002fca0000201000 */
[----:B------:R-:W-:Y:S01]  /*8da0*/  FMUL R12, R4, UR5 ;  /* 0x00000005040c7c20 */ /* 0x000fe20008400000 */
[----:B------:R-:W-:Y:S01]  /*8db0*/  SHF.R.U32.HI R4, RZ, UR4, R5 ;  /* 0x00000004ff047c19 */ /* 0x000fe20008011605 */
[----:B------:R-:W-:Y:S01]  /*8dc0*/  ULDC UR4, c[0x0][0x658] ;  /* 0x0001960000047ab9 */ /* 0x000fe20000000800 */
[----:B---3--:R-:W-:Y:S02]  /*8dd0*/  IMAD.MOV R7, RZ, RZ, -R7 ;  /* 0x000000ffff077224 */ /* 0x008fe400078e0a07 */
[--C-:B------:R-:W-:Y:S01]  /*8de0*/  SHF.R.U64 R11, R3, UR6, R4.reuse ;  /* 0x00000006030b7c19 */ /* 0x100fe20008001204 */
[----:B------:R-:W1:Y:S01]  /*8df0*/  F2I.U32.TRUNC.NTZ R12, R12 ;  /* 0x0000000c000c7305 */ /* 0x000e62000020f000 */
[----:B------:R-:W-:Y:S01]  /*8e00*/  SHF.R.U32.HI R4, RZ, UR6, R4 ;  /* 0x00000006ff047c19 */ /* 0x000fe20008011604 */
[----:B--2---:R-:W-:-:S03]  /*8e10*/  IMAD R10, R15, R7, R10 ;  /* 0x000000070f0a7224 */ /* 0x004fc600078e020a */
[--C-:B------:R-:W-:Y:S02]  /*8e20*/  SHF.R.U64 R8, R11, UR4, R4.reuse ;  /* 0x000000040b087c19 */ /* 0x100fe40008001204 */
[----:B------:R-:W-:-:S03]  /*8e30*/  SHF.R.U32.HI R13, RZ, UR4, R4 ;  /* 0x00000004ff0d7c19 */ /* 0x000fc60008011604 */
[----:B------:R-:W-:Y:S02]  /*8e40*/  IMAD.MOV.U32 R4, RZ, RZ, R8 ;  /* 0x000000ffff047224 */ /* 0x000fe400078e0008 */
[----:B------:R-:W-:Y:S01]  /*8e50*/  IMAD.MOV.U32 R5, RZ, RZ, R13 ;  /* 0x000000ffff057224 */ /* 0x000fe200078e000d */
[----:B01----:R-:W-:Y:S06]  /*8e60*/  @!P0 BRA `(.L_x_186) ;  /* 0x0000000000288947 */ /* 0x003fec0003800000 */
[----:B------:R-:W-:Y:S02]  /*8e70*/  ULDC UR4, c[0x0][0x64c] ;  /* 0x0001930000047ab9 */ /* 0x000fe40000000800 */
[----:B------:R-:W-:-:S05]  /*8e80*/  IADD3 R5, P0, R8, UR4, RZ ;  /* 0x0000000408057c10 */ /* 0x000fca000ff1e0ff */
[----:B------:R-:W-:-:S04]  /*8e90*/  IMAD.X R13, RZ, RZ, R13, P0 ;  /* 0x000000ffff0d7224 */ /* 0x000fc800000e060d */
[----:B------:R-:W-:-:S04]  /*8ea0*/  IMAD.WIDE.U32 R6, R13, UR8, RZ ;  /* 0x000000080d067c25 */ /* 0x000fc8000f8e00ff */
[----:B------:R-:W-:-:S04]  /*8eb0*/  IMAD.WIDE.U32 R6, P0, R5, UR9, R6 ;  /* 0x0000000905067c25 */ /* 0x000fc8000f800006 */
[----:B------:R-:W-:-:S04]  /*8ec0*/  IMAD.WIDE.U32 R4, R5, UR8, RZ ;  /* 0x0000000805047c25 */ /* 0x000fc8000f8e00ff */
[----:B------:R-:W-:Y:S01]  /*8ed0*/  IMAD.MOV.U32 R4, RZ, RZ, R7 ;  /* 0x000000ffff047224 */ /* 0x000fe200078e0007 */
[----:B------:R-:W-:Y:S01]  /*8ee0*/  IADD3 RZ, P1, R5, R6, RZ ;  /* 0x0000000605ff7210 */ /* 0x000fe20007f3e0ff */
[----:B------:R-:W-:-:S04]  /*8ef0*/  IMAD.X R5, RZ, RZ, RZ, P0 ;  /* 0x000000ffff057224 */ /* 0x000fc800000e06ff */
[----:B------:R-:W-:-:S08]  /*8f00*/  IMAD.WIDE.U32.X R4, R13, UR9, R4, P1 ;  /* 0x000000090d047c25 */ /* 0x000fd000088e0404 */
.L_x_186:
[----:B------:R-:W-:Y:S01]  /*8f10*/  ISETP.NE.AND P0, PT, R2, 0x1, PT ;  /* 0x000000010200780c */ /* 0x000fe20003f05270 */
[----:B------:R-:W-:Y:S01]  /*8f20*/  ULDC UR4, c[0x0][0x648] ;  /* 0x0001920000047ab9 */ /* 0x000fe20000000800 */
[----:B------:R-:W-:Y:S01]  /*8f30*/  LOP3.LUT R11, R11, UR38, RZ, 0xc0, !PT ;  /* 0x000000260b0b7c12 */ /* 0x000fe2000f8ec0ff */
[----:B------:R-:W-:Y:S01]  /*8f40*/  IMAD.MOV R12, RZ, RZ, -R12 ;  /* 0x000000ffff0c7224 */ /* 0x000fe200078e0a0c */
[----:B------:R-:W-:Y:S01]  /*8f50*/  SHF.R.U64 R4, R4, UR4, R5 ;  /* 0x0000000404047c19 */ /* 0x000fe20008001205 */
[----:B------:R-:W-:Y:S01]  /*8f60*/  ULDC UR4, c[0x0][0x638] ;  /* 0x00018e0000047ab9 */ /* 0x000fe20000000800 */
[----:B------:R-:W-:Y:S01]  /*8f70*/  LOP3.LUT R31, R3, UR39, RZ, 0xc0, !PT ;  /* 0x00000027031f7c12 */ /* 0x000fe2000f8ec0ff */
[----:B------:R-:W-:Y:S02]  /*8f80*/  ULDC UR5, c[0x0][0x610] ;  /* 0x0001840000057ab9 */ /* 0x000fe40000000800 */
[----:B------:R-:W-:Y:S02]  /*8f90*/  IMAD.MOV R5, RZ, RZ, -R4 ;  /* 0x000000ffff057224 */ /* 0x000fe400078e0a04 */
[----:B------:R-:W-:-:S02]  /*8fa0*/  IMAD R11, R4, UR37, R11 ;  /* 0x00000025040b7c24 */ /* 0x000fc4000f8e020b */
[----:B------:R-:W-:Y:S02]  /*8fb0*/  @P0 IMAD R10, R9, R12, R0 ;  /* 0x0000000c090a0224 */ /* 0x000fe400078e0200 */
[----:B------:R-:W-:Y:S01]  /*8fc0*/  IMAD R8, R5, UR4, R8 ;  /* 0x0000000405087c24 */ /* 0x000fe2000f8e0208 */
[----:B------:R-:W-:Y:S01]  /*8fd0*/  ULDC UR4, c[0x0][0x600] ;  /* 0x0001800000047ab9 */ /* 0x000fe20000000800 */
[----:B------:R-:W-:Y:S02]  /*8fe0*/  IMAD R10, R11, UR5, R10 ;  /* 0x000000050b0a7c24 */ /* 0x000fe4000f8e020a */
[----:B------:R-:W-:Y:S02]  /*8ff0*/  IMAD R31, R8, UR4, R31 ;  /* 0x00000004081f7c24 */ /* 0x000fe4000f8e021f */
[----:B------:R-:W-:-:S03]  /*9000*/  IMAD.MOV.U32 R0, RZ, RZ, 0x1 ;  /* 0x00000001ff007424 */ /* 0x000fc600078e00ff */
[----:B------:R-:W-:Y:S02]  /*9010*/  SEL R30, R31, R10, !P0 ;  /* 0x0000000a1f1e7207 */ /* 0x000fe40004000000 */
[----:B------:R-:W-:-:S07]  /*9020*/  SEL R31, R10, R31, !P0 ;  /* 0x0000001f0a1f7207 */ /* 0x000fce0004000000 */
.L_x_184:
[----:B------:R-:W-:Y:S05]  /*9030*/  BSYNC B0 ;  /* 0x0000000000007941 */ /* 0x000fea0003800000 */
.L_x_183:
[----:B------:R-:W-:-:S13]  /*9040*/  LOP3.LUT P0, RZ, R0, 0xff, RZ, 0xc0, !PT ;  /* 0x000000ff00ff7812 */ /* 0x000fda000780c0ff */
[----:B------:R-:W-:Y:S05]  /*9050*/  @P0 BRA `(.L_x_187) ;  /* 0xffffffec007c0947 */ /* 0x000fea000383ffff */
[----:B------:R-:W-:Y:S05]  /*9060*/  BSYNC B7 ;  /* 0x0000000000077941 */ /* 0x000fea0003800000 */
.L_x_173:
[----:B------:R-:W-:-:S03]  /*9070*/  UMOV UR4, 0xffffffff ;  /* 0xffffffff00047882 */ /* 0x000fc60000000000 */
[----:B------:R-:W-:Y:S05]  /*9080*/  BRA.DIV UR4, `(.L_x_188) ;  /* 0x0000000604247947 */ /* 0x000fea000b800000 */
[----:B------:R-:W-:-:S13]  /*9090*/  ELECT P6, URZ, PT ;  /* 0x00000000003f782f */ /* 0x000fda00038c0000 */
.L_x_203:
[----:B------:R-:W-:Y:S04]  /*90a0*/  BSSY B0, `(.L_x_189) ;  /* 0x0000022000007945 */ /* 0x000fe80003800000 */
[----:B------:R-:W-:Y:S05]  /*90b0*/  @!P6 BRA `(.L_x_190) ;  /* 0x000000000080e947 */ /* 0x000fea0003800000 */
[----:B------:R-:W-:-:S04]  /*90c0*/  LOP3.LUT R18, R18, 0x2, RZ, 0xfc, !PT ;  /* 0x0000000212127812 */ /* 0x000fc800078efcff */
[----:B------:R-:W-:-:S13]  /*90d0*/  ISETP.NE.AND P0, PT, R18, 0x3, PT ;  /* 0x000000031200780c */ /* 0x000fda0003f05270 */
[----:B------:R-:W-:Y:S05]  /*90e0*/  @!P0 BRA `(.L_x_191) ;  /* 0x0000000000048947 */ /* 0x000fea0003800000 */
[----:B------:R-:W-:Y:S01]  /*90f0*/  BPT.TRAP 0x1 ;  /* 0x000000040000795c */ /* 0x000fe20000300000 */
.L_x_191:
[----:B------:R-:W0:Y:S01]  /*9100*/  S2R R3, SR_CgaCtaId ;  /* 0x0000000000037919 */ /* 0x000e220000008800 */
[----:B------:R-:W-:Y:S02]  /*9110*/  MOV R0, 0x400 ;  /* 0x0000040000007802 */ /* 0x000fe40000000f00 */
[----:B------:R-:W-:Y:S02]  /*9120*/  SHF.L.U32 R2, R28, 0x1f, RZ ;  /* 0x0000001f1c027819 */ /* 0x000fe400000006ff */
[----:B0-----:R-:W-:-:S05]  /*9130*/  LEA R0, R3, R0, 0x18 ;  /* 0x0000000003007211 */ /* 0x001fca00078ec0ff */
[----:B------:R-:W-:-:S04]  /*9140*/  VIADD R0, R0, 0x18 ;  /* 0x0000001800007836 */ /* 0x000fc80000000000 */
[C---:B------:R-:W-:Y:S02]  /*9150*/  IMAD R7, R27.reuse, 0x8, R0 ;  /* 0x000000081b077824 */ /* 0x040fe400078e0200 */
[----:B------:R-:W-:Y:S02]  /*9160*/  VIADD R27, R27, 0x1 ;  /* 0x000000011b1b7836 */ /* 0x000fe40000000000 */
[----:B------:R-:W0:Y:S03]  /*9170*/  SYNCS.PHASECHK.TRANS64.TRYWAIT P0, [R7+URZ], R2 ;  /* 0x00000002070075a7 */ /* 0x000e26000800017f */
[----:B------:R-:W-:-:S04]  /*9180*/  ISETP.NE.AND P1, PT, R27, 0x3, PT ;  /* 0x000000031b00780c */ /* 0x000fc80003f25270 */
[----:B------:R-:W-:Y:S02]  /*9190*/  SEL R3, RZ, 0x1, P1 ;  /* 0x00000001ff037807 */ /* 0x000fe40000800000 */
[----:B------:R-:W-:Y:S02]  /*91a0*/  SEL R27, R27, RZ, P1 ;  /* 0x000000ff1b1b7207 */ /* 0x000fe40000800000 */
[----:B------:R-:W-:-:S03]  /*91b0*/  LOP3.LUT R9, R28, R3, RZ, 0x3c, !PT ;  /* 0x000000031c097212 */ /* 0x000fc600078e3cff */
[----:B------:R-:W-:Y:S01]  /*91c0*/  IMAD R6, R27, 0x8, R0 ;  /* 0x000000081b067824 */ /* 0x000fe200078e0200 */
[----:B------:R-:W-:Y:S01]  /*91d0*/  SHF.L.U32 R5, R9, 0x1f, RZ ;  /* 0x0000001f09057819 */ /* 0x000fe200000006ff */
[----:B0-----:R-:W-:Y:S06]  /*91e0*/  @!P0 BRA `(.L_x_192) ;  /* 0x0000000000ec8947 */ /* 0x001fec0003800000 */
.L_x_204:
[----:B------:R-:W1:Y:S01]  /*91f0*/  SYNCS.PHASECHK.TRANS64.TRYWAIT P0, [R6+URZ], R5 ;  /* 0x00000005060075a7 */ /* 0x000e62000800017f */
[----:B0-----:R-:W-:-:S05]  /*9200*/  VIADD R2, R27, 0x1 ;  /* 0x000000011b027836 */ /* 0x001fca0000000000 */
[----:B------:R-:W-:-:S04]  /*9210*/  ISETP.NE.AND P1, PT, R2, 0x3, PT ;  /* 0x000000030200780c */ /* 0x000fc80003f25270 */
[----:B------:R-:W-:Y:S02]  /*9220*/  SEL R4, RZ, 0x1, P1 ;  /* 0x00000001ff047807 */ /* 0x000fe40000800000 */
[----:B------:R-:W-:Y:S02]  /*9230*/  SEL R3, R2, RZ, P1 ;  /* 0x000000ff02037207 */ /* 0x000fe40000800000 */
[----:B------:R-:W-:Y:S01]  /*9240*/  LOP3.LUT R4, R9, R4, RZ, 0x3c, !PT ;  /* 0x0000000409047212 */ /* 0x000fe200078e3cff */
[----:B-1----:R-:W-:Y:S06]  /*9250*/  @!P0 BRA `(.L_x_193) ;  /* 0x0000000000e48947 */ /* 0x002fec0003800000 */
.L_x_205:
[----:B------:R-:W-:Y:S01]  /*9260*/  IMAD R3, R3, 0x8, R0 ;  /* 0x0000000803037824 */ /* 0x000fe200078e0200 */
[----:B------:R-:W-:-:S07]  /*9270*/  SHF.L.U32 R0, R4, 0x1f, RZ ;  /* 0x0000001f04007819 */ /* 0x000fce00000006ff */
.L_x_194:
[----:B-1----:R1:W2:Y:S02]  /*9280*/  SYNCS.PHASECHK.TRANS64.TRYWAIT P0, [R3+URZ], R0 ;  /* 0x00000000030075a7 */ /* 0x0022a4000800017f */
[----:B--2---:R-:W-:Y:S05]  /*9290*/  @!P0 NANOSLEEP.SYNCS 0x989680 ;  /* 0x009896800000895d */ /* 0x004fea0003900000 */
[----:B------:R-:W2:Y:S02]  /*92a0*/  @!P0 SYNCS.PHASECHK.TRANS64 P0, [R3+URZ], R0 ;  /* 0x00000000030085a7 */ /* 0x000ea4000800007f */
[----:B--2---:R-:W-:Y:S05]  /*92b0*/  @!P0 BRA `(.L_x_194) ;  /* 0xfffffffc00f08947 */ /* 0x004fea000383ffff */
.L_x_190:
[----:B------:R-:W-:Y:S05]  /*92c0*/  BSYNC B0 ;  /* 0x0000000000007941 */ /* 0x000fea0003800000 */
.L_x_189:
[----:B------:R-:W-:Y:S05]  /*92d0*/  EXIT ;  /* 0x000000000000794d */ /* 0x000fea0003800000 */
.L_x_16:
[----:B------:R-:W-:Y:S02]  /*92e0*/  IMAD.MOV.U32 R13, RZ, RZ, R19 ;  /* 0x000000ffff0d7224 */ /* 0x000fe400078e0013 */
[----:B------:R-:W-:Y:S02]  /*92f0*/  IMAD.MOV.U32 R12, RZ, RZ, RZ ;  /* 0x000000ffff0c7224 */ /* 0x000fe400078e00ff */
[----:B------:R-:W-:Y:S02]  /*9300*/  IMAD.MOV.U32 R11, RZ, RZ, 0x1f ;  /* 0x0000001fff0b7424 */ /* 0x000fe400078e00ff */
[----:B------:R-:W-:-:S07]  /*9310*/  IMAD.MOV.U32 R15, RZ, RZ, -0x1 ;  /* 0xffffffffff0f7424 */ /* 0x000fce00078e00ff */
[----:B-----5:R-:W-:Y:S05]  /*9320*/  WARPSYNC.COLLECTIVE R15, `(.L_x_195) ;  /* 0x000000000f087348 */ /* 0x020fea0003c00000 */
[----:B------:R0:W1:Y:S02]  /*9330*/  SHFL.IDX P6, R14, R13, R12, R11 ;  /* 0x0000000c0d0e7389 */ /* 0x00006400000c000b */
[----:B01---5:R-:W-:Y:S01]  /*9340*/  ENDCOLLECTIVE ;  /* 0x000000000000791b */ /* 0x023fe20003800000 */
.L_x_195:
[----:B------:R-:W-:Y:S05]  /*9350*/  BRA `(.L_x_196) ;  /* 0xffffff8000987947 */ /* 0x000fea000383ffff */
.L_x_20:
[----:B-1----:R1:W2:Y:S02]  /*9360*/  SYNCS.PHASECHK.TRANS64.TRYWAIT P1, [R3+URZ], R0 ;  /* 0x00000000030075a7 */ /* 0x0022a4000802017f */
[----:B--2---:R-:W-:Y:S05]  /*9370*/  @!P1 NANOSLEEP.SYNCS 0x989680 ;  /* 0x009896800000995d */ /* 0x004fea0003900000 */
[----:B------:R-:W2:Y:S02]  /*9380*/  @!P1 SYNCS.PHASECHK.TRANS64 P1, [R3+URZ], R0 ;  /* 0x00000000030095a7 */ /* 0x000ea4000802007f */
[----:B--2---:R-:W-:Y:S05]  /*9390*/  @!P1 BRA `(.L_x_20) ;  /* 0xfffffffc00f09947 */ /* 0x004fea000383ffff */
[----:B------:R-:W-:Y:S05]  /*93a0*/  BRA `(.L_x_19) ;  /* 0xffffff8000b47947 */ /* 0x000fea000383ffff */
.L_x_25:
[----:B0-----:R0:W1:Y:S02]  /*93b0*/  SYNCS.PHASECHK.TRANS64.TRYWAIT P1, [R3+URZ], R6 ;  /* 0x00000006030075a7 */ /* 0x001064000802017f */
[----:B-1----:R-:W-:Y:S05]  /*93c0*/  @!P1 NANOSLEEP.SYNCS 0x989680 ;  /* 0x009896800000995d */ /* 0x002fea0003900000 */
[----:B------:R-:W1:Y:S02]  /*93d0*/  @!P1 SYNCS.PHASECHK.TRANS64 P1, [R3+URZ], R6 ;  /* 0x00000006030095a7 */ /* 0x000e64000802007f */
[----:B-1----:R-:W-:Y:S05]  /*93e0*/  @!P1 BRA `(.L_x_25) ;  /* 0xfffffffc00f09947 */ /* 0x002fea000383ffff */
[----:B------:R-:W-:Y:S05]  /*93f0*/  BRA `(.L_x_24) ;  /* 0xffffff8800687947 */ /* 0x000fea000383ffff */
.L_x_33:
[----:B------:R0:W0:Y:S02]  /*9400*/  SYNCS.PHASECHK.TRANS64.TRYWAIT P1, [R7+URZ], R8 ;  /* 0x00000008070075a7 */ /* 0x000024000802017f */
[----:B0-----:R-:W-:Y:S05]  /*9410*/  @!P1 NANOSLEEP.SYNCS 0x989680 ;  /* 0x009896800000995d */ /* 0x001fea0003900000 */
[----:B------:R-:W0:Y:S02]  /*9420*/  @!P1 SYNCS.PHASECHK.TRANS64 P1, [R7+URZ], R8 ;  /* 0x00000008070095a7 */ /* 0x000e24000802007f */
[----:B0-----:R-:W-:Y:S05]  /*9430*/  @!P1 BRA `(.L_x_33) ;  /* 0xfffffffc00f09947 */ /* 0x001fea000383ffff */
[----:B------:R-:W-:Y:S05]  /*9440*/  BRA `(.L_x_32) ;  /* 0xffffff9000747947 */ /* 0x000fea000383ffff */
.L_x_174:
[----:B------:R-:W-:Y:S01]  /*9450*/  BSSY B0, `(.L_x_197) ;  /* 0x0000006000007945 */ /* 0x000fe20003800000 */
[----:B------:R-:W-:-:S07]  /*9460*/  IMAD.MOV.U32 R15, RZ, RZ, -0x1 ;  /* 0xffffffffff0f7424 */ /* 0x000fce00078e00ff */
[----:B------:R-:W-:Y:S05]  /*9470*/  WARPSYNC.COLLECTIVE R15, `(.L_x_198) ;  /* 0x000000000f0c7348 */ /* 0x000fea0003c00000 */
[----:B------:R-:W-:Y:S02]  /*9480*/  ELECT P6, UR62, PT ;  /* 0x00000000003e782f */ /* 0x000fe400038c0000 */
[----:B------:R-:W-:Y:S01]  /*9490*/  MOV R14, UR62 ;  /* 0x0000003e000e7c02 */ /* 0x000fe20008000f00 */
[----:B------:R-:W-:Y:S10]  /*94a0*/  ENDCOLLECTIVE ;  /* 0x000000000000791b */ /* 0x000ff40003800000 */
.L_x_198:
[----:B------:R-:W-:Y:S05]  /*94b0*/  BSYNC B0 ;  /* 0x0000000000007941 */ /* 0x000fea0003800000 */
.L_x_197:
[----:B------:R-:W-:Y:S05]  /*94c0*/  BRA `(.L_x_199) ;  /* 0xffffffe8006c7947 */ /* 0x000fea000383ffff */
.L_x_179:
[----:B0-----:R0:W1:Y:S02]  /*94d0*/  SYNCS.PHASECHK.TRANS64.TRYWAIT P0, [R4+URZ+0x18], R37 ;  /* 0x00001825040075a7 */ /* 0x001064000800017f */
[----:B-1----:R-:W-:Y:S05]  /*94e0*/  @!P0 NANOSLEEP.SYNCS 0x989680 ;  /* 0x009896800000895d */ /* 0x002fea0003900000 */
[----:B------:R-:W1:Y:S02]  /*94f0*/  @!P0 SYNCS.PHASECHK.TRANS64 P0, [R4+URZ+0x18], R37 ;  /* 0x00001825040085a7 */ /* 0x000e64000800007f */
[----:B-1----:R-:W-:Y:S05]  /*9500*/  @!P0 BRA `(.L_x_179) ;  /* 0xfffffffc00f08947 */ /* 0x002fea000383ffff */
[----:B------:R-:W-:Y:S05]  /*9510*/  BRA `(.L_x_200) ;  /* 0xffffffec00747947 */ /* 0x000fea000383ffff */
.L_x_188:
[----:B------:R-:W-:Y:S01]  /*9520*/  BSSY B0, `(.L_x_201) ;  /* 0x0000006000007945 */ /* 0x000fe20003800000 */
[----:B------:R-:W-:-:S07]  /*9530*/  IMAD.MOV.U32 R15, RZ, RZ, -0x1 ;  /* 0xffffffffff0f7424 */ /* 0x000fce00078e00ff */
[----:B------:R-:W-:Y:S05]  /*9540*/  WARPSYNC.COLLECTIVE R15, `(.L_x_202) ;  /* 0x000000000f0c7348 */ /* 0x000fea0003c00000 */
[----:B------:R-:W-:Y:S02]  /*9550*/  ELECT P6, UR62, PT ;  /* 0x00000000003e782f */ /* 0x000fe400038c0000 */
[----:B------:R-:W-:Y:S01]  /*9560*/  MOV R14, UR62 ;  /* 0x0000003e000e7c02 */ /* 0x000fe20008000f00 */
[----:B------:R-:W-:Y:S10]  /*9570*/  ENDCOLLECTIVE ;  /* 0x000000000000791b */ /* 0x000ff40003800000 */
.L_x_202:
[----:B------:R-:W-:Y:S05]  /*9580*/  BSYNC B0 ;  /* 0x0000000000007941 */ /* 0x000fea0003800000 */
.L_x_201:
[----:B------:R-:W-:Y:S05]  /*9590*/  BRA `(.L_x_203) ;  /* 0xfffffff800c07947 */ /* 0x000fea000383ffff */
.L_x_192:
[----:B0-----:R0:W1:Y:S02]  /*95a0*/  SYNCS.PHASECHK.TRANS64.TRYWAIT P0, [R7+URZ], R2 ;  /* 0x00000002070075a7 */ /* 0x001064000800017f */
[----:B-1----:R-:W-:Y:S05]  /*95b0*/  @!P0 NANOSLEEP.SYNCS 0x989680 ;  /* 0x009896800000895d */ /* 0x002fea0003900000 */
[----:B------:R-:W1:Y:S02]  /*95c0*/  @!P0 SYNCS.PHASECHK.TRANS64 P0, [R7+URZ], R2 ;  /* 0x00000002070085a7 */ /* 0x000e64000800007f */
[----:B-1----:R-:W-:Y:S05]  /*95d0*/  @!P0 BRA `(.L_x_192) ;  /* 0xfffffffc00f08947 */ /* 0x002fea000383ffff */
[----:B------:R-:W-:Y:S05]  /*95e0*/  BRA `(.L_x_204) ;  /* 0xfffffffc00007947 */ /* 0x000fea000383ffff */
.L_x_193:
[----:B0-----:R0:W1:Y:S02]  /*95f0*/  SYNCS.PHASECHK.TRANS64.TRYWAIT P0, [R6+URZ], R5 ;  /* 0x00000005060075a7 */ /* 0x001064000800017f */
[----:B-1----:R-:W-:Y:S05]  /*9600*/  @!P0 NANOSLEEP.SYNCS 0x989680 ;  /* 0x009896800000895d */ /* 0x002fea0003900000 */
[----:B------:R-:W1:Y:S02]  /*9610*/  @!P0 SYNCS.PHASECHK.TRANS64 P0, [R6+URZ], R5 ;  /* 0x00000005060085a7 */ /* 0x000e64000800007f */
[----:B-1----:R-:W-:Y:S05]  /*9620*/  @!P0 BRA `(.L_x_193) ;  /* 0xfffffffc00f08947 */ /* 0x002fea000383ffff */
[----:B------:R-:W-:Y:S05]  /*9630*/  BRA `(.L_x_205) ;  /* 0xfffffffc00087947 */ /* 0x000fea000383ffff */
.L_x_206:
[----:B------:R-:W-:-:S00]  /*9640*/  BRA `(.L_x_206) ;  /* 0xfffffffc00fc7947 */ /* 0x000fc0000383ffff */
[----:B------:R-:W-:-:S00]  /*9650*/  NOP ;  /* 0x0000000000007918 */ /* 0x000fc00000000000 */
        /* <DEDUP_REMOVED lines=10> */
.L_x_207:


//--------------------- .nv.global.init           --------------------------
	.section	.nv.global.init,"aw",@progbits
.nv.global.init:
	.type		$str$24,@object
	.size		$str$24,($str$25 - $str$24)
$str$24:
        /*0000*/ 	.byte	0x28, 0x61, 0x64, 0x64, 0x72, 0x65, 0x73, 0x73, 0x20, 0x26, 0x20, 0x6d, 0x61, 0x73, 0x6b, 0x29
        /*0010*/ 	.byte	0x20, 0x3d, 0x3d, 0x20, 0x30, 0x00
	.type		$str$25,@object
	.size		$str$25,(__unnamed_1 - $str$25)
$str$25:
        /*0016*/ 	.byte	0x2f, 0x74, 0x6d, 0x70, 0x2f, 0x63, 0x75, 0x74, 0x6c, 0x61, 0x73, 0x73, 0x5f, 0x73, 0x77, 0x65
        /*0026*/ 	.byte	0x65, 0x70, 0x5f, 0x73, 0x72, 0x63, 0x2f, 0x69, 0x6e, 0x63, 0x6c, 0x75, 0x64, 0x65, 0x2f, 0x63
        /*0036*/ 	.byte	0x75, 0x74, 0x65, 0x2f, 0x70, 0x6f, 0x69, 0x6e, 0x74, 0x65, 0x72, 0x5f, 0x66, 0x6c, 0x61, 0x67
        /*0046*/ 	.byte	0x67, 0x65, 0x64, 0x2e, 0x68, 0x70, 0x70, 0x00
	.type		__unnamed_1,@object
	.size		__unnamed_1,(__unnamed_2 - __unnamed_1)
__unnamed_1:
        /*004e*/ 	.byte	0x61, 0x75, 0x74, 0x6f, 0x20, 0x63, 0x75, 0x74, 0x65, 0x3a, 0x3a, 0x61, 0x73, 0x5f, 0x70, 0x6f
        /* <DEDUP_REMOVED lines=27> */
        /*020e*/ 	.byte	0x38, 0x31, 0x39, 0x32, 0x3e, 0x3e, 0x3e, 0x3e, 0x3e, 0x20, 0x26, 0x5d, 0x00
	.type		__unnamed_2,@object
	.size		__unnamed_2,(.L_1 - __unnamed_2)
__unnamed_2:
        /* <DEDUP_REMOVED lines=29> */
        /*03eb*/ 	.byte	0x00
.L_1:


//--------------------- .nv.shared._ZN7cutlass13device_kernelINS_4gemm6kernel13GemmUniversalIN4cute5tupleIJiiiiEEENS1_10collective13CollectiveMmaINS1_39MainloopSm90TmaGmmaRmemAWarpSpecializedILi3ENS5_IJNS4_1CILi1EEESB_SB_EEENS1_35KernelTmaWarpSpecializedCooperativeEEENS5_IJNSA_ILi128EEESF_NSA_ILi64EEEEEENS_10tfloat32_tENS5_IJlSB_lEEESI_NS5_IJSB_llEEENS4_8TiledMMAINS4_8MMA_AtomIJNS4_4SM904GMMA30MMA_64x128x8_F32TF32TF32_RS_TNILNSO_7ScaleInE1ELSQ_1EEEEEENS4_6LayoutINS5_IJNSA_ILi2EEESB_SB_EEENS5_IJSB_NSA_ILi0EEESW_EEEEENS5_IJNS4_10UnderscoreESZ_SZ_EEEEENS4_13SM90_TMA_LOADENS4_14ComposedLayoutINS4_7SwizzleILi3ELi4ELi3EEENS4_18smem_ptr_flag_bitsILi32EEENST_INS5_IJNSA_ILi8EEENSA_ILi32EEEEEENS5_IJS19_SB_EEEEEEEvNS4_8identityES12_NS13_INS14_ILi1ELi4ELi3EEES17_NST_INS5_IJS18_S18_EEENS5_IJSB_S18_EEEEEEENS4_9Copy_AtomIJNS4_39AutoVectorizingCopyWithAssumedAlignmentILi128EEESI_EEES1E_EENS_8epilogue10collective6detail29Sm90TmaWarpSpecializedAdapterINS1Q_15DefaultEpilogueISI_SJ_SJ_NS1P_6thread17LinearCombinationISI_Li1EffLNS1U_9ScaleType4KindE0ELNS_15FloatRoundStyleE2ESI_EENS1_15EpilogueDefaultEEEEEvvEEEEvNT_6ParamsE --------------------------
	.section	.nv.shared._ZN7cutlass13device_kernelINS_4gemm6kernel13GemmUniversalIN4cute5tupleIJiiiiEEENS1_10collective13CollectiveMmaINS1_39MainloopSm90TmaGmmaRmemAWarpSpecializedILi3ENS5_IJNS4_1CILi1EEESB_SB_EEENS1_35KernelTmaWarpSpecializedCooperativeEEENS5_IJNSA_ILi128EEESF_NSA_ILi64EEEEEENS_10tfloat32_tENS5_IJlSB_lEEESI_NS5_IJSB_llEEENS4_8TiledMMAINS4_8MMA_AtomIJNS4_4SM904GMMA30MMA_64x128x8_F32TF32TF32_RS_TNILNSO_7ScaleInE1ELSQ_1EEEEEENS4_6LayoutINS5_IJNSA_ILi2EEESB_SB_EEENS5_IJSB_NSA_ILi0EEESW_EEEEENS5_IJNS4_10UnderscoreESZ_SZ_EEEEENS4_13SM90_TMA_LOADENS4_14ComposedLayoutINS4_7SwizzleILi3ELi4ELi3EEENS4_18smem_ptr_flag_bitsILi32EEENST_INS5_IJNSA_ILi8EEENSA_ILi32EEEEEENS5_IJS19_SB_EEEEEEEvNS4_8identityES12_NS13_INS14_ILi1ELi4ELi3EEES17_NST_INS5_IJS18_S18_EEENS5_IJSB_S18_EEEEEEENS4_9Copy_AtomIJNS4_39AutoVectorizingCopyWithAssumedAlignmentILi128EEESI_EEES1E_EENS_8epilogue10collective6detail29Sm90TmaWarpSpecializedAdapterINS1Q_15DefaultEpilogueISI_SJ_SJ_NS1P_6thread17LinearCombinationISI_Li1EffLNS1U_9ScaleType4KindE0ELNS_15FloatRoundStyleE2ESI_EENS1_15EpilogueDefaultEEEEEvvEEEEvNT_6ParamsE,"aw",@nobits
	.sectionflags	@""
	.align	16
	.zero		1024


//--------------------- .nv.shared.reserved.0     --------------------------
	.section	.nv.shared.reserved.0,"aw",@nobits
	.weak		__nv_reservedSMEM_offset_0_alias
	.size		__nv_reservedSMEM_offset_0_alias, 0, 0
	.other		__nv_reservedSMEM_offset_0_alias,@"STO_CUDA_RESERVED_SHARED STV_DEFAULT"
__nv_reservedSMEM_offset_0_alias:
	.zero		0


//--------------------- .nv.global                --------------------------
	.section	.nv.global,"aw",@nobits
.nv.global:
	.type		_ZN40_INTERNAL_3662d231_4_k_cu_005dc897_320824cute1_E,@object
	.size		_ZN40_INTERNAL_3662d231_4_k_cu_005dc897_320824cute1_E,(_ZN40_INTERNAL_3662d231_4_k_cu_005dc897_320824cuda3std3__45__cpo6cbeginE - _ZN40_INTERNAL_3662d231_4_k_cu_005dc897_320824cute1_E)
_ZN40_INTERNAL_3662d231_4_k_cu_005dc897_320824cute1_E:
	.zero		1
	.type		_ZN40_INTERNAL_3662d231_4_k_cu_005dc897_320824cuda3std3__45__cpo6cbeginE,@object
	.size		_ZN40_INTERNAL_3662d231_4_k_cu_005dc897_320824cuda3std3__45__cpo6cbeginE,(_ZN40_INTERNAL_3662d231_4_k_cu_005dc897_320824cuda3std3__48in_placeE - _ZN40_INTERNAL_3662d231_4_k_cu_005dc897_320824cuda3std3__45__cpo6cbeginE)
_ZN40_INTERNAL_3662d231_4_k_cu_005dc897_320824cuda3std3__45__cpo6cbeginE:
	.zero		1
	.type		_ZN40_INTERNAL_3662d231_4_k_cu_005dc897_320824cuda3std3__48in_placeE,@object
	.size		_ZN40_INTERNAL_3662d231_4_k_cu_005dc897_320824cuda3std3__48in_placeE,(_ZN40_INTERNAL_3662d231_4_k_cu_005dc897_320824cuda3std6ranges3__45__cpo9iter_moveE - _ZN40_INTERNAL_3662d231_4_k_cu_005dc897_320824cuda3std3__48in_placeE)
_ZN40_INTERNAL_3662d231_4_k_cu_005dc897_320824cuda3std3__48in_placeE:
	.zero		1
	.type		_ZN40_INTERNAL_3662d231_4_k_cu_005dc897_320824cuda3std6ranges3__45__cpo9iter_moveE,@object
	.size		_ZN40_INTERNAL_3662d231_4_k_cu_005dc897_320824cuda3std6ranges3__45__cpo9iter_moveE,(_ZN40_INTERNAL_3662d231_4_k_cu_005dc897_320824cuda3std3__45__cpo5beginE - _ZN40_INTERNAL_3662d231_4_k_cu_005dc897_320824cuda3std6ranges3__45__cpo9iter_moveE)
_ZN40_INTERNAL_3662d231_4_k_cu_005dc897_320824cuda3std6ranges3__45__cpo9iter_moveE:
	.zero		1
	.type		_ZN40_INTERNAL_3662d231_4_k_cu_005dc897_320824cuda3std3__45__cpo5beginE,@object
	.size		_ZN40_INTERNAL_3662d231_4_k_cu_005dc897_320824cuda3std3__45__cpo5beginE,(_ZN40_INTERNAL_3662d231_4_k_cu_005dc897_320824cuda3std3__442_GLOBAL__N__3662d231_4_k_cu_005dc897_320826ignoreE - _ZN40_INTERNAL_3662d231_4_k_cu_005dc897_320824cuda3std3__45__cpo5beginE)
_ZN40_INTERNAL_3662d231_4_k_cu_005dc897_320824cuda3std3__45__cpo5beginE:
	.zero		1
	.type		_ZN40_INTERNAL_3662d231_4_k_cu_005dc897_320824cuda3std3__442_GLOBAL__N__3662d231_4_k_cu_005dc897_320826ignoreE,@object
	.size		_ZN40_INTERNAL_3662d231_4_k_cu_005dc897_320824cuda3std3__442_GLOBAL__N__3662d231_4_k_cu_005dc897_320826ignoreE,(_ZN40_INTERNAL_3662d231_4_k_cu_005dc897_320824cute7productE - _ZN40_INTERNAL_3662d231_4_k_cu_005dc897_320824cuda3std3__442_GLOBAL__N__3662d231_4_k_cu_005dc897_320826ignoreE)
_ZN40_INTERNAL_3662d231_4_k_cu_005dc897_320824cuda3std3__442_GLOBAL__N__3662d231_4_k_cu_005dc897_320826ignoreE:
	.zero		1
	.type		_ZN40_INTERNAL_3662d231_4_k_cu_005dc897_320824cute7productE,@object
	.size		_ZN40_INTERNAL_3662d231_4_k_cu_005dc897_320824cute7productE,(_ZN40_INTERNAL_3662d231_4_k_cu_005dc897_320824cuda3std3__45__cpo3endE - _ZN40_INTERNAL_3662d231_4_k_cu_005dc897_320824cute7productE)
_ZN40_INTERNAL_3662d231_4_k_cu_005dc897_320824cute7productE:
	.zero		1
	.type		_ZN40_INTERNAL_3662d231_4_k_cu_005dc897_320824cuda3std3__45__cpo3endE,@object
	.size		_ZN40_INTERNAL_3662d231_4_k_cu_005dc897_320824cuda3std3__45__cpo3endE,(_ZN40_INTERNAL_3662d231_4_k_cu_005dc897_320824cuda3std3__419piecewise_constructE - _ZN40_INTERNAL_3662d231_4_k_cu_005dc897_320824cuda3std3__45__cpo3endE)
_ZN40_INTERNAL_3662d231_4_k_cu_005dc897_320824cuda3std3__45__cpo3endE:
	.zero		1
	.type		_ZN40_INTERNAL_3662d231_4_k_cu_005dc897_320824cuda3std3__419piecewise_constructE,@object
	.size		_ZN40_INTERNAL_3662d231_4_k_cu_005dc897_320824cuda3std3__419piecewise_constructE,(_ZN40_INTERNAL_3662d231_4_k_cu_005dc897_320824cuda3std3__45__cpo4cendE - _ZN40_INTERNAL_3662d231_4_k_cu_005dc897_320824cuda3std3__419piecewise_constructE)
_ZN40_INTERNAL_3662d231_4_k_cu_005dc897_320824cuda3std3__419piecewise_constructE:
	.zero		1
	.type		_ZN40_INTERNAL_3662d231_4_k_cu_005dc897_320824cuda3std3__45__cpo4cendE,@object
	.size		_ZN40_INTERNAL_3662d231_4_k_cu_005dc897_320824cuda3std3__45__cpo4cendE,(_ZN40_INTERNAL_3662d231_4_k_cu_005dc897_320824cuda3std6ranges3__45__cpo4swapE - _ZN40_INTERNAL_3662d231_4_k_cu_005dc897_320824cuda3std3__45__cpo4cendE)
_ZN40_INTERNAL_3662d231_4_k_cu_005dc897_320824cuda3std3__45__cpo4cendE:
	.zero		1
	.type		_ZN40_INTERNAL_3662d231_4_k_cu_005dc897_320824cuda3std6ranges3__45__cpo4swapE,@object
	.size		_ZN40_INTERNAL_3662d231_4_k_cu_005dc897_320824cuda3std6ranges3__45__cpo4swapE,(.L_9 - _ZN40_INTERNAL_3662d231_4_k_cu_005dc897_320824cuda3std6ranges3__45__cpo4swapE)
_ZN40_INTERNAL_3662d231_4_k_cu_005dc897_320824cuda3std6ranges3__45__cpo4swapE:
	.zero		1
.L_9:


//--------------------- .nv.constant0._ZN7cutlass13device_kernelINS_4gemm6kernel13GemmUniversalIN4cute5tupleIJiiiiEEENS1_10collective13CollectiveMmaINS1_39MainloopSm90TmaGmmaRmemAWarpSpecializedILi3ENS5_IJNS4_1CILi1EEESB_SB_EEENS1_35KernelTmaWarpSpecializedCooperativeEEENS5_IJNSA_ILi128EEESF_NSA_ILi64EEEEEENS_10tfloat32_tENS5_IJlSB_lEEESI_NS5_IJSB_llEEENS4_8TiledMMAINS4_8MMA_AtomIJNS4_4SM904GMMA30MMA_64x128x8_F32TF32TF32_RS_TNILNSO_7ScaleInE1ELSQ_1EEEEEENS4_6LayoutINS5_IJNSA_ILi2EEESB_SB_EEENS5_IJSB_NSA_ILi0EEESW_EEEEENS5_IJNS4_10UnderscoreESZ_SZ_EEEEENS4_13SM90_TMA_LOADENS4_14ComposedLayoutINS4_7SwizzleILi3ELi4ELi3EEENS4_18smem_ptr_flag_bitsILi32EEENST_INS5_IJNSA_ILi8EEENSA_ILi32EEEEEENS5_IJS19_SB_EEEEEEEvNS4_8identityES12_NS13_INS14_ILi1ELi4ELi3EEES17_NST_INS5_IJS18_S18_EEENS5_IJSB_S18_EEEEEEENS4_9Copy_AtomIJNS4_39AutoVectorizingCopyWithAssumedAlignmentILi128EEESI_EEES1E_EENS_8epilogue10collective6detail29Sm90TmaWarpSpecializedAdapterINS1Q_15DefaultEpilogueISI_SJ_SJ_NS1P_6thread17LinearCombinationISI_Li1EffLNS1U_9ScaleType4KindE0ELNS_15FloatRoundStyleE2ESI_EENS1_15EpilogueDefaultEEEEEvvEEEEvNT_6ParamsE --------------------------
	.section	.nv.constant0._ZN7cutlass13device_kernelINS_4gemm6kernel13GemmUniversalIN4cute5tupleIJiiiiEEENS1_10collective13CollectiveMmaINS1_39MainloopSm90TmaGmmaRmemAWarpSpecializedILi3ENS5_IJNS4_1CILi1EEESB_SB_EEENS1_35KernelTmaWarpSpecializedCooperativeEEENS5_IJNSA_ILi128EEESF_NSA_ILi64EEEEEENS_10tfloat32_tENS5_IJlSB_lEEESI_NS5_IJSB_llEEENS4_8TiledMMAINS4_8MMA_AtomIJNS4_4SM904GMMA30MMA_64x128x8_F32TF32TF32_RS_TNILNSO_7ScaleInE1ELSQ_1EEEEEENS4_6LayoutINS5_IJNSA_ILi2EEESB_SB_EEENS5_IJSB_NSA_ILi0EEESW_EEEEENS5_IJNS4_10UnderscoreESZ_SZ_EEEEENS4_13SM90_TMA_LOADENS4_14ComposedLayoutINS4_7SwizzleILi3ELi4ELi3EEENS4_18smem_ptr_flag_bitsILi32EEENST_INS5_IJNSA_ILi8EEENSA_ILi32EEEEEENS5_IJS19_SB_EEEEEEEvNS4_8identityES12_NS13_INS14_ILi1ELi4ELi3EEES17_NST_INS5_IJS18_S18_EEENS5_IJSB_S18_EEEEEEENS4_9Copy_AtomIJNS4_39AutoVectorizingCopyWithAssumedAlignmentILi128EEESI_EEES1E_EENS_8epilogue10collective6detail29Sm90TmaWarpSpecializedAdapterINS1Q_15DefaultEpilogueISI_SJ_SJ_NS1P_6thread17LinearCombinationISI_Li1EffLNS1U_9ScaleType4KindE0ELNS_15FloatRoundStyleE2ESI_EENS1_15EpilogueDefaultEEEEEvvEEEEvNT_6ParamsE,"a",@progbits
	.sectionflags	@""
	.align	4
.nv.constant0._ZN7cutlass13device_kernelINS_4gemm6kernel13GemmUniversalIN4cute5tupleIJiiiiEEENS1_10collective13CollectiveMmaINS1_39MainloopSm90TmaGmmaRmemAWarpSpecializedILi3ENS5_IJNS4_1CILi1EEESB_SB_EEENS1_35KernelTmaWarpSpecializedCooperativeEEENS5_IJNSA_ILi128EEESF_NSA_ILi64EEEEEENS_10tfloat32_tENS5_IJlSB_lEEESI_NS5_IJSB_llEEENS4_8TiledMMAINS4_8MMA_AtomIJNS4_4SM904GMMA30MMA_64x128x8_F32TF32TF32_RS_TNILNSO_7ScaleInE1ELSQ_1EEEEEENS4_6LayoutINS5_IJNSA_ILi2EEESB_SB_EEENS5_IJSB_NSA_ILi0EEESW_EEEEENS5_IJNS4_10UnderscoreESZ_SZ_EEEEENS4_13SM90_TMA_LOADENS4_14ComposedLayoutINS4_7SwizzleILi3ELi4ELi3EEENS4_18smem_ptr_flag_bitsILi32EEENST_INS5_IJNSA_ILi8EEENSA_ILi32EEEEEENS5_IJS19_SB_EEEEEEEvNS4_8identityES12_NS13_INS14_ILi1ELi4ELi3EEES17_NST_INS5_IJS18_S18_EEENS5_IJSB_S18_EEEEEEENS4_9Copy_AtomIJNS4_39AutoVectorizingCopyWithAssumedAlignmentILi128EEESI_EEES1E_EENS_8epilogue10collective6detail29Sm90TmaWarpSpecializedAdapterINS1Q_15DefaultEpilogueISI_SJ_SJ_NS1P_6thread17LinearCombinationISI_Li1EffLNS1U_9ScaleType4KindE0ELNS_15FloatRoundStyleE2ESI_EENS1_15EpilogueDefaultEEEEEvvEEEEvNT_6ParamsE:
	.zero		1664


//--------------------- SYMBOLS --------------------------

	.type		.nv.reservedSmem.offset0,@object
	.size		.nv.reservedSmem.offset0,0x4
	.type		__assertfail,@function
